// auto-generated by cutlass_sweep.gemm — config: {"arch": "sm_90", "cluster_m": 1, "cluster_n": 2, "dtype": "e5m2", "stages": 5, "tile_k": 32, "tile_m": 128, "tile_n": 256}
#include "cutlass/cutlass.h"
#include "cutlass/gemm/collective/collective_builder.hpp"
#include "cutlass/gemm/device/gemm_universal_adapter.h"
#include "cutlass/gemm/kernel/gemm_universal.hpp"
#include "cutlass/epilogue/collective/collective_builder.hpp"

using ElemA = cutlass::float_e5m2_t;
using ElemB = cutlass::float_e5m2_t;
using ElemCD = cutlass::float_e5m2_t;
using Acc  = float;
using TileShape    = cute::Shape<cute::_128, cute::_256, cute::_32>;
using ClusterShape = cute::Shape<cute::_1, cute::_2, cute::_1>;

using CollectiveEpilogue = typename cutlass::epilogue::collective::CollectiveBuilder<
    cutlass::arch::Sm90, cutlass::arch::OpClassTensorOp,
    TileShape, ClusterShape,
    cutlass::epilogue::collective::EpilogueTileAuto,
    Acc, Acc,
    ElemCD, cutlass::layout::RowMajor, 128 / cutlass::sizeof_bits<ElemCD>::value,
    ElemCD, cutlass::layout::RowMajor, 128 / cutlass::sizeof_bits<ElemCD>::value,
    cutlass::epilogue::collective::EpilogueScheduleAuto
  >::CollectiveOp;

using CollectiveMainloop = typename cutlass::gemm::collective::CollectiveBuilder<
    cutlass::arch::Sm90, cutlass::arch::OpClassTensorOp,
    ElemA, cutlass::layout::RowMajor, 128 / cutlass::sizeof_bits<ElemA>::value,
    ElemB, cutlass::layout::ColumnMajor, 128 / cutlass::sizeof_bits<ElemB>::value,
    Acc,
    TileShape, ClusterShape,
    cutlass::gemm::collective::StageCount<5>,
    cutlass::gemm::collective::KernelScheduleAuto
  >::CollectiveOp;

using GemmKernel = cutlass::gemm::kernel::GemmUniversal<
    cute::Shape<int,int,int,int>,
    CollectiveMainloop,
    CollectiveEpilogue
>;
using Gemm = cutlass::gemm::device::GemmUniversalAdapter<GemmKernel>;

// Force the device kernel symbol into the cubin without needing a host main.
auto* _anchor = &cutlass::device_kernel<GemmKernel>;


// ===== COMPILED SASS (sm_90a) =====

	.target	sm_90a

	.elftype	@"ET_EXEC"


//--------------------- .note.nv.tkinfo           --------------------------
	.section	.note.nv.tkinfo,"",@"SHT_NOTE"
	.sectionflags	@"SHF_NOTE_NV_TKINFO"
	.tkinfo
        /*0018*/ 	.word	0x00000002
        /*0030*/ 	.string	""
        /*0030*/ 	.string	"ptxas"
        /*0030*/ 	.string	"Cuda compilation tools, release 13.0, V13.0.88"
        /*0030*/ 	.string	"Build cuda_13.0.r13.0/compiler.36424714_0"
        /*0030*/ 	.string	"-arch sm_90a -m 64 "



//--------------------- .note.nv.cuinfo           --------------------------
	.section	.note.nv.cuinfo,"",@"SHT_NOTE"
	.sectionflags	@"SHF_NOTE_NV_CUINFO"
        /*0018*/ 	.short	0x0002
        /*001a*/ 	.short	0x005a
        /*001c*/ 	.short	0x0082
	.zero		2


//--------------------- .nv.info                  --------------------------
	.section	.nv.info,"",@"SHT_CUDA_INFO"
	.align	4


	//----- nvinfo : EIATTR_REGCOUNT
	.align		4
        /*0000*/ 	.byte	0x04, 0x2f
        /*0002*/ 	.short	(.L_12 - .L_11)
	.align		4
.L_11:
        /*0004*/ 	.word	index@(_ZN7cutlass13device_kernelINS_4gemm6kernel13GemmUniversalIN4cute5tupleIJiiiiEEENS1_10collective13CollectiveMmaINS1_37MainloopSm90TmaGmmaWarpSpecializedFP8ILi5ENS5_IJNS4_1CILi1EEENSA_ILi2EEESB_EEENS1_35KernelTmaWarpSpecializedCooperativeEEENS5_IJNSA_ILi128EEENSA_ILi256EEENSA_ILi32EEEEEENS_12float_e5m2_tENS5_IJlSB_lEEESK_SL_NS4_8TiledMMAINS4_8MMA_AtomIJNS4_4SM904GMMA31MMA_64x256x32_F32E5M2E5M2_SS_TNILNSP_7ScaleInE1ELSR_1EEEEEENS4_6LayoutINS5_IJSC_SB_SB_EEENS5_IJSB_NSA_ILi0EEESW_EEEEENS5_IJNS4_10UnderscoreESZ_SZ_EEEEENS4_23SM90_TMA_LOAD_MULTICASTENS4_14ComposedLayoutINS4_7SwizzleILi1ELi4ELi3EEENS4_18smem_ptr_flag_bitsILi8EEENSU_INS5_IJNSA_ILi8EEESI_EEENS5_IJSI_SB_EEEEEEEvNS4_8identityENS4_13SM90_TMA_LOADES1C_vS1D_EENS_8epilogue10collective6detail29Sm90TmaWarpSpecializedAdapterINS1H_15DefaultEpilogueISK_SL_SL_NS1G_6thread17LinearCombinationISK_Li1EffLNS1L_9ScaleType4KindE0ELNS_15FloatRoundStyleE2ESK_EENS1_15EpilogueDefaultEEEEEvvEEEEvNT_6ParamsE)
        /*0008*/ 	.word	0x000000a8


	//----- nvinfo : EIATTR_FRAME_SIZE
	.align		4
.L_12:
        /*000c*/ 	.byte	0x04, 0x11
        /*000e*/ 	.short	(.L_14 - .L_13)
	.align		4
.L_13:
        /*0010*/ 	.word	index@(_ZN7cutlass13device_kernelINS_4gemm6kernel13GemmUniversalIN4cute5tupleIJiiiiEEENS1_10collective13CollectiveMmaINS1_37MainloopSm90TmaGmmaWarpSpecializedFP8ILi5ENS5_IJNS4_1CILi1EEENSA_ILi2EEESB_EEENS1_35KernelTmaWarpSpecializedCooperativeEEENS5_IJNSA_ILi128EEENSA_ILi256EEENSA_ILi32EEEEEENS_12float_e5m2_tENS5_IJlSB_lEEESK_SL_NS4_8TiledMMAINS4_8MMA_AtomIJNS4_4SM904GMMA31MMA_64x256x32_F32E5M2E5M2_SS_TNILNSP_7ScaleInE1ELSR_1EEEEEENS4_6LayoutINS5_IJSC_SB_SB_EEENS5_IJSB_NSA_ILi0EEESW_EEEEENS5_IJNS4_10UnderscoreESZ_SZ_EEEEENS4_23SM90_TMA_LOAD_MULTICASTENS4_14ComposedLayoutINS4_7SwizzleILi1ELi4ELi3EEENS4_18smem_ptr_flag_bitsILi8EEENSU_INS5_IJNSA_ILi8EEESI_EEENS5_IJSI_SB_EEEEEEEvNS4_8identityENS4_13SM90_TMA_LOADES1C_vS1D_EENS_8epilogue10collective6detail29Sm90TmaWarpSpecializedAdapterINS1H_15DefaultEpilogueISK_SL_SL_NS1G_6thread17LinearCombinationISK_Li1EffLNS1L_9ScaleType4KindE0ELNS_15FloatRoundStyleE2ESK_EENS1_15EpilogueDefaultEEEEEvvEEEEvNT_6ParamsE)
        /*0014*/ 	.word	0x00000100


	//----- nvinfo : EIATTR_MIN_STACK_SIZE
	.align		4
.L_14:
        /*0018*/ 	.byte	0x04, 0x12
        /*001a*/ 	.short	(.L_16 - .L_15)
	.align		4
.L_15:
        /*001c*/ 	.word	index@(_ZN7cutlass13device_kernelINS_4gemm6kernel13GemmUniversalIN4cute5tupleIJiiiiEEENS1_10collective13CollectiveMmaINS1_37MainloopSm90TmaGmmaWarpSpecializedFP8ILi5ENS5_IJNS4_1CILi1EEENSA_ILi2EEESB_EEENS1_35KernelTmaWarpSpecializedCooperativeEEENS5_IJNSA_ILi128EEENSA_ILi256EEENSA_ILi32EEEEEENS_12float_e5m2_tENS5_IJlSB_lEEESK_SL_NS4_8TiledMMAINS4_8MMA_AtomIJNS4_4SM904GMMA31MMA_64x256x32_F32E5M2E5M2_SS_TNILNSP_7ScaleInE1ELSR_1EEEEEENS4_6LayoutINS5_IJSC_SB_SB_EEENS5_IJSB_NSA_ILi0EEESW_EEEEENS5_IJNS4_10UnderscoreESZ_SZ_EEEEENS4_23SM90_TMA_LOAD_MULTICASTENS4_14ComposedLayoutINS4_7SwizzleILi1ELi4ELi3EEENS4_18smem_ptr_flag_bitsILi8EEENSU_INS5_IJNSA_ILi8EEESI_EEENS5_IJSI_SB_EEEEEEEvNS4_8identityENS4_13SM90_TMA_LOADES1C_vS1D_EENS_8epilogue10collective6detail29Sm90TmaWarpSpecializedAdapterINS1H_15DefaultEpilogueISK_SL_SL_NS1G_6thread17LinearCombinationISK_Li1EffLNS1L_9ScaleType4KindE0ELNS_15FloatRoundStyleE2ESK_EENS1_15EpilogueDefaultEEEEEvvEEEEvNT_6ParamsE)
        /*0020*/ 	.word	0x00000100
.L_16:


//--------------------- .nv.compat                --------------------------
	.section	.nv.compat,"",@"SHT_CUDA_COMPAT_INFO"
	.align	4
        /*0000*/ 	.byte	0x02, 0x09, 0x01, 0x00, 0x02, 0x02, 0x04, 0x00, 0x02, 0x05, 0x05, 0x00, 0x03, 0x07, 0x01, 0x01
        /*0010*/ 	.byte	0x02, 0x03, 0x01, 0x00, 0x02, 0x06, 0x01, 0x00, 0x04, 0x0b, 0x08, 0x00, 0x00, 0x00, 0x00, 0x00
        /*0020*/ 	.byte	0x00, 0x00, 0x00, 0x00


//--------------------- .nv.info._ZN7cutlass13device_kernelINS_4gemm6kernel13GemmUniversalIN4cute5tupleIJiiiiEEENS1_10collective13CollectiveMmaINS1_37MainloopSm90TmaGmmaWarpSpecializedFP8ILi5ENS5_IJNS4_1CILi1EEENSA_ILi2EEESB_EEENS1_35KernelTmaWarpSpecializedCooperativeEEENS5_IJNSA_ILi128EEENSA_ILi256EEENSA_ILi32EEEEEENS_12float_e5m2_tENS5_IJlSB_lEEESK_SL_NS4_8TiledMMAINS4_8MMA_AtomIJNS4_4SM904GMMA31MMA_64x256x32_F32E5M2E5M2_SS_TNILNSP_7ScaleInE1ELSR_1EEEEEENS4_6LayoutINS5_IJSC_SB_SB_EEENS5_IJSB_NSA_ILi0EEESW_EEEEENS5_IJNS4_10UnderscoreESZ_SZ_EEEEENS4_23SM90_TMA_LOAD_MULTICASTENS4_14ComposedLayoutINS4_7SwizzleILi1ELi4ELi3EEENS4_18smem_ptr_flag_bitsILi8EEENSU_INS5_IJNSA_ILi8EEESI_EEENS5_IJSI_SB_EEEEEEEvNS4_8identityENS4_13SM90_TMA_LOADES1C_vS1D_EENS_8epilogue10collective6detail29Sm90TmaWarpSpecializedAdapterINS1H_15DefaultEpilogueISK_SL_SL_NS1G_6thread17LinearCombinationISK_Li1EffLNS1L_9ScaleType4KindE0ELNS_15FloatRoundStyleE2ESK_EENS1_15EpilogueDefaultEEEEEvvEEEEvNT_6ParamsE --------------------------
	.section	.nv.info._ZN7cutlass13device_kernelINS_4gemm6kernel13GemmUniversalIN4cute5tupleIJiiiiEEENS1_10collective13CollectiveMmaINS1_37MainloopSm90TmaGmmaWarpSpecializedFP8ILi5ENS5_IJNS4_1CILi1EEENSA_ILi2EEESB_EEENS1_35KernelTmaWarpSpecializedCooperativeEEENS5_IJNSA_ILi128EEENSA_ILi256EEENSA_ILi32EEEEEENS_12float_e5m2_tENS5_IJlSB_lEEESK_SL_NS4_8TiledMMAINS4_8MMA_AtomIJNS4_4SM904GMMA31MMA_64x256x32_F32E5M2E5M2_SS_TNILNSP_7ScaleInE1ELSR_1EEEEEENS4_6LayoutINS5_IJSC_SB_SB_EEENS5_IJSB_NSA_ILi0EEESW_EEEEENS5_IJNS4_10UnderscoreESZ_SZ_EEEEENS4_23SM90_TMA_LOAD_MULTICASTENS4_14ComposedLayoutINS4_7SwizzleILi1ELi4ELi3EEENS4_18smem_ptr_flag_bitsILi8EEENSU_INS5_IJNSA_ILi8EEESI_EEENS5_IJSI_SB_EEEEEEEvNS4_8identityENS4_13SM90_TMA_LOADES1C_vS1D_EENS_8epilogue10collective6detail29Sm90TmaWarpSpecializedAdapterINS1H_15DefaultEpilogueISK_SL_SL_NS1G_6thread17LinearCombinationISK_Li1EffLNS1L_9ScaleType4KindE0ELNS_15FloatRoundStyleE2ESK_EENS1_15EpilogueDefaultEEEEEvvEEEEvNT_6ParamsE,"",@"SHT_CUDA_INFO"
	.sectionflags	@""
	.align	4


	//----- nvinfo : EIATTR_CUDA_API_VERSION
	.align		4
        /*0000*/ 	.byte	0x04, 0x37
        /*0002*/ 	.short	(.L_18 - .L_17)
.L_17:
        /*0004*/ 	.word	0x00000082


	//----- nvinfo : EIATTR_KPARAM_INFO
	.align		4
.L_18:
        /*0008*/ 	.byte	0x04, 0x17
        /*000a*/ 	.short	(.L_20 - .L_19)
.L_19:
        /*000c*/ 	.word	0x00000000
        /*0010*/ 	.short	0x0000
        /*0012*/ 	.short	0x0070
        /*0014*/ 	.byte	0x00, 0xf0, 0x01, 0x10


	//----- nvinfo : EIATTR_SPARSE_MMA_MASK
	.align		4
.L_20:
        /*0018*/ 	.byte	0x03, 0x50
        /*001a*/ 	.short	0x0000


	//----- nvinfo : EIATTR_MAXREG_COUNT
	.align		4
        /*001c*/ 	.byte	0x03, 0x1b
        /*001e*/ 	.short	0x00a8


	//----- nvinfo : EIATTR_NUM_BARRIERS
	.align		4
        /*0020*/ 	.byte	0x02, 0x4c
        /*0022*/ 	.byte	0x01
	.zero		1


	//----- nvinfo : EIATTR_ANNOTATIONS
	.align		4
        /*0024*/ 	.byte	0x04, 0x55
        /*0026*/ 	.short	(.L_22 - .L_21)


	//   ....[0]....
.L_21:
        /*0028*/ 	.word	0x00000001
        /*002c*/ 	.byte	0x90, 0x06, 0x00, 0x00, 0x01, 0x00, 0x00, 0x00, 0xc0, 0x08, 0x00, 0x00, 0x01, 0x00, 0x00, 0x00
        /* <DEDUP_REMOVED lines=195> */
        /*0c6c*/ 	.byte	0x20, 0x02, 0x01, 0x00, 0x01, 0x00, 0x00, 0x00, 0x70, 0x02, 0x01, 0x00


	//----- nvinfo : EIATTR_MERCURY_ISA_VERSION
	.align		4
.L_22:
        /*0c78*/ 	.byte	0x03, 0x5f
        /*0c7a*/ 	.short	0x0101


	//----- nvinfo : EIATTR_INT_WARP_WIDE_INSTR_OFFSETS
	.align		4
        /*0c7c*/ 	.byte	0x04, 0x31
        /*0c7e*/ 	.short	(.L_24 - .L_23)


	//   ....[0]....
.L_23:
        /*0c80*/ 	.word	0x00000550


	//   ....[1]....
        /*0c84*/ 	.word	0x00000570


	//   ....[2]....
        /*0c88*/ 	.word	0x000006c0


	//----- nvinfo : EIATTR_COOP_GROUP_MASK_REGIDS
	.align		4
.L_24:
        /*0c8c*/ 	.byte	0x04, 0x29
        /*0c8e*/ 	.short	(.L_26 - .L_25)


	//   ....[0]....
.L_25:
        /*0c90*/ 	.word	0xffffffff


	//   ....[1]....
        /*0c94*/ 	.word	0xffffffff


	//   ....[2]....
        /*0c98*/ 	.word	0xffffffff


	//   ....[3]....
        /*0c9c*/ 	.word	0xffffffff


	//   ....[4]....
        /*0ca0*/ 	.word	0xffffffff


	//   ....[5]....
        /*0ca4*/ 	.word	0xffffffff


	//----- nvinfo : EIATTR_COOP_GROUP_INSTR_OFFSETS
	.align		4
.L_26:
        /*0ca8*/ 	.byte	0x04, 0x28
        /*0caa*/ 	.short	(.L_28 - .L_27)


	//   ....[0]....
.L_27:
        /*0cac*/ 	.word	0x00000070


	//   ....[1]....
        /*0cb0*/ 	.word	0x00000080


	//   ....[2]....
        /*0cb4*/ 	.word	0x000001a0


	//   ....[3]....
        /*0cb8*/ 	.word	0x000003e0


	//   ....[4]....
        /*0cbc*/ 	.word	0x000007d0


	//   ....[5]....
        /*0cc0*/ 	.word	0x00001550


	//----- nvinfo : EIATTR_REG_RECONFIG
	.align		4
.L_28:
        /*0cc4*/ 	.byte	0x01, 0x54
	.zero		2


	//----- nvinfo : EIATTR_MBARRIER_INSTR_OFFSETS
	.align		4
        /*0cc8*/ 	.byte	0x04, 0x39
        /*0cca*/ 	.short	(.L_30 - .L_29)


	//   ....[0]....
.L_29:
        /*0ccc*/ 	.word	0x00000320
        /*0cd0*/ 	.word	0x000000ff
        /*0cd4*/ 	.word	0x00000000
        /*0cd8*/ 	.short	0x0100
        /*0cda*/ 	.byte	0x09
	.zero		1


	//   ....[1]....
        /*0cdc*/ 	.word	0x00000330
        /*0ce0*/ 	.word	0x000000ff
        /*0ce4*/ 	.word	0x00000028
        /*0ce8*/ 	.short	0x0100
        /*0cea*/ 	.byte	0x09
	.zero		1


	//   ....[2]....
        /*0cec*/ 	.word	0x00000340
        /*0cf0*/ 	.word	0x000000ff
        /*0cf4*/ 	.word	0x00000008
        /*0cf8*/ 	.short	0x0100
        /*0cfa*/ 	.byte	0x09
	.zero		1


	//   ....[3]....
        /*0cfc*/ 	.word	0x00000350
        /*0d00*/ 	.word	0x000000ff
        /*0d04*/ 	.word	0x00000030
        /*0d08*/ 	.short	0x0100
        /*0d0a*/ 	.byte	0x09
	.zero		1


	//   ....[4]....
        /*0d0c*/ 	.word	0x00000360
        /*0d10*/ 	.word	0x000000ff
        /*0d14*/ 	.word	0x00000010
        /*0d18*/ 	.short	0x0100
        /*0d1a*/ 	.byte	0x09
	.zero		1


	//   ....[5]....
        /*0d1c*/ 	.word	0x00000370
        /*0d20*/ 	.word	0x000000ff
        /*0d24*/ 	.word	0x00000038
        /*0d28*/ 	.short	0x0100
        /*0d2a*/ 	.byte	0x09
	.zero		1


	//   ....[6]....
        /*0d2c*/ 	.word	0x00000380
        /*0d30*/ 	.word	0x000000ff
        /*0d34*/ 	.word	0x00000018
        /*0d38*/ 	.short	0x0100
        /*0d3a*/ 	.byte	0x09
	.zero		1


	//   ....[7]....
        /*0d3c*/ 	.word	0x00000390
        /*0d40*/ 	.word	0x000000ff
        /*0d44*/ 	.word	0x00000040
        /*0d48*/ 	.short	0x0100
        /*0d4a*/ 	.byte	0x09
	.zero		1


	//   ....[8]....
        /*0d4c*/ 	.word	0x000003a0
        /*0d50*/ 	.word	0x000000ff
        /*0d54*/ 	.word	0x00000020
        /*0d58*/ 	.short	0x0100
        /*0d5a*/ 	.byte	0x09
	.zero		1


	//   ....[9]....
        /*0d5c*/ 	.word	0x000003b0
        /*0d60*/ 	.word	0x000000ff
        /*0d64*/ 	.word	0x00000048
        /*0d68*/ 	.short	0x0100
        /*0d6a*/ 	.byte	0x09
	.zero		1


	//   ....[10]....
        /*0d6c*/ 	.word	0x00000750
        /*0d70*/ 	.word	0x000000ff
        /*0d74*/ 	.word	0x00000060
        /*0d78*/ 	.short	0x0100
        /*0d7a*/ 	.byte	0x06
	.zero		1


	//   ....[11]....
        /*0d7c*/ 	.word	0x00000780
        /*0d80*/ 	.word	0x000000ff
        /*0d84*/ 	.word	0x00000068
        /*0d88*/ 	.short	0x0100
        /*0d8a*/ 	.byte	0x06
	.zero		1


	//   ....[12]....
        /*0d8c*/ 	.word	0x00001d60
        /*0d90*/ 	.word	0x000000ff
        /*0d94*/ 	.word	0x00000000
        /*0d98*/ 	.short	0x010a
        /*0d9a*/ 	.byte	0x06
	.zero		1


	//   ....[13]....
        /*0d9c*/ 	.word	0x00001da0
        /*0da0*/ 	.word	0x000000ff
        /*0da4*/ 	.word	0x00000000
        /*0da8*/ 	.short	0x010a
        /*0daa*/ 	.byte	0x06
	.zero		1


	//   ....[14]....
        /*0dac*/ 	.word	0x00002f60
        /*0db0*/ 	.word	0x000000ff
        /*0db4*/ 	.word	0x00000000
        /*0db8*/ 	.short	0x010a
        /*0dba*/ 	.byte	0x09
	.zero		1


	//   ....[15]....
        /*0dbc*/ 	.word	0x00002fa0
        /*0dc0*/ 	.word	0x000000ff
        /*0dc4*/ 	.word	0x00000000
        /*0dc8*/ 	.short	0x010a
        /*0dca*/ 	.byte	0x09
	.zero		1


	//   ....[16]....
        /*0dcc*/ 	.word	0x00003fb0
        /*0dd0*/ 	.word	0x000000e5
        /*0dd4*/ 	.word	0x00000000
        /*0dd8*/ 	.short	0x0101
        /*0dda*/ 	.byte	0x3f
	.zero		1


	//   ....[17]....
        /*0ddc*/ 	.word	0x000051a0
        /*0de0*/ 	.word	0x00000018
        /*0de4*/ 	.word	0x00000000
        /*0de8*/ 	.short	0x0101
        /*0dea*/ 	.byte	0x3f
	.zero		1


	//   ....[18]....
        /*0dec*/ 	.word	0x0000f3d0
        /*0df0*/ 	.word	0x0000000d
        /*0df4*/ 	.word	0x00000028
        /*0df8*/ 	.short	0x010a
        /*0dfa*/ 	.byte	0x3f
	.zero		1


	//   ....[19]....
        /*0dfc*/ 	.word	0x0000f7a0
        /*0e00*/ 	.word	0x00000005
        /*0e04*/ 	.word	0x00000068
        /*0e08*/ 	.short	0x0101
        /*0e0a*/ 	.byte	0x3f
	.zero		1


	//   ....[20]....
        /*0e0c*/ 	.word	0x0000ff30
        /*0e10*/ 	.word	0x00000005
        /*0e14*/ 	.word	0x00000000
        /*0e18*/ 	.short	0x010a
        /*0e1a*/ 	.byte	0x3f
	.zero		1


	//   ....[21]....
        /*0e1c*/ 	.word	0x0000ffb0
        /*0e20*/ 	.word	0x00000007
        /*0e24*/ 	.word	0x00000000
        /*0e28*/ 	.short	0x010a
        /*0e2a*/ 	.byte	0x3f
	.zero		1


	//   ....[22]....
        /*0e2c*/ 	.word	0x00010040
        /*0e30*/ 	.word	0x0000000a
        /*0e34*/ 	.word	0x00000000
        /*0e38*/ 	.short	0x010a
        /*0e3a*/ 	.byte	0x3f
	.zero		1


	//   ....[23]....
        /*0e3c*/ 	.word	0x000100d0
        /*0e40*/ 	.word	0x0000000b
        /*0e44*/ 	.word	0x00000000
        /*0e48*/ 	.short	0x010a
        /*0e4a*/ 	.byte	0x3f
	.zero		1


	//   ....[24]....
        /*0e4c*/ 	.word	0x00010160
        /*0e50*/ 	.word	0x00000003
        /*0e54*/ 	.word	0x00000000
        /*0e58*/ 	.short	0x010a
        /*0e5a*/ 	.byte	0x3f
	.zero		1


	//   ....[25]....
        /*0e5c*/ 	.word	0x000101d0
        /*0e60*/ 	.word	0x00000003
        /*0e64*/ 	.word	0x00000000
        /*0e68*/ 	.short	0x010a
        /*0e6a*/ 	.byte	0x3f
	.zero		1


	//   ....[26]....
        /*0e6c*/ 	.word	0x00010240
        /*0e70*/ 	.word	0x00000000
        /*0e74*/ 	.word	0x00000000
        /*0e78*/ 	.short	0x010a
        /*0e7a*/ 	.byte	0x3f
	.zero		1


	//   ....[27]....
        /*0e7c*/ 	.word	0x00010320
        /*0e80*/ 	.word	0x0000000d
        /*0e84*/ 	.word	0x00000028
        /*0e88*/ 	.short	0x010a
        /*0e8a*/ 	.byte	0x3f
	.zero		1


	//   ....[28]....
        /*0e8c*/ 	.word	0x000103f0
        /*0e90*/ 	.word	0x00000005
        /*0e94*/ 	.word	0x00000000
        /*0e98*/ 	.short	0x010a
        /*0e9a*/ 	.byte	0x3f
	.zero		1


	//   ....[29]....
        /*0e9c*/ 	.word	0x00010440
        /*0ea0*/ 	.word	0x00000007
        /*0ea4*/ 	.word	0x00000000
        /*0ea8*/ 	.short	0x010a
        /*0eaa*/ 	.byte	0x3f
	.zero		1


	//   ....[30]....
        /*0eac*/ 	.word	0x00010490
        /*0eb0*/ 	.word	0x0000000a
        /*0eb4*/ 	.word	0x00000000
        /*0eb8*/ 	.short	0x010a
        /*0eba*/ 	.byte	0x3f
	.zero		1


	//   ....[31]....
        /*0ebc*/ 	.word	0x000104e0
        /*0ec0*/ 	.word	0x0000000b
        /*0ec4*/ 	.word	0x00000000
        /*0ec8*/ 	.short	0x010a
        /*0eca*/ 	.byte	0x3f
	.zero		1


	//----- nvinfo : EIATTR_NUM_MBARRIERS
	.align		4
.L_30:
        /*0ecc*/ 	.byte	0x03, 0x38
        /*0ece*/ 	.short	0x000c


	//----- nvinfo : EIATTR_EXIT_INSTR_OFFSETS
	.align		4
        /*0ed0*/ 	.byte	0x04, 0x1c
        /*0ed2*/ 	.short	(.L_32 - .L_31)


	//   ....[0]....
.L_31:
        /*0ed4*/ 	.word	0x00000960


	//   ....[1]....
        /*0ed8*/ 	.word	0x000011f0


	//   ....[2]....
        /*0edc*/ 	.word	0x0000eac0


	//   ....[3]....
        /*0ee0*/ 	.word	0x0000f050


	//   ....[4]....
        /*0ee4*/ 	.word	0x000101b0


	//----- nvinfo : EIATTR_MAX_THREADS
	.align		4
.L_32:
        /*0ee8*/ 	.byte	0x04, 0x05
        /*0eea*/ 	.short	(.L_34 - .L_33)
.L_33:
        /*0eec*/ 	.word	0x00000180
        /*0ef0*/ 	.word	0x00000001
        /*0ef4*/ 	.word	0x00000001


	//----- nvinfo : EIATTR_CRS_STACK_SIZE
	.align		4
.L_34:
        /*0ef8*/ 	.byte	0x04, 0x1e
        /*0efa*/ 	.short	(.L_36 - .L_35)
.L_35:
        /*0efc*/ 	.word	0x00000000


	//----- nvinfo : EIATTR_CBANK_PARAM_SIZE
	.align		4
.L_36:
        /*0f00*/ 	.byte	0x03, 0x19
        /*0f02*/ 	.short	0x0470


	//----- nvinfo : EIATTR_PARAM_CBANK
	.align		4
        /*0f04*/ 	.byte	0x04, 0x0a
        /*0f06*/ 	.short	(.L_38 - .L_37)
	.align		4
.L_37:
        /*0f08*/ 	.word	index@(.nv.constant0._ZN7cutlass13device_kernelINS_4gemm6kernel13GemmUniversalIN4cute5tupleIJiiiiEEENS1_10collective13CollectiveMmaINS1_37MainloopSm90TmaGmmaWarpSpecializedFP8ILi5ENS5_IJNS4_1CILi1EEENSA_ILi2EEESB_EEENS1_35KernelTmaWarpSpecializedCooperativeEEENS5_IJNSA_ILi128EEENSA_ILi256EEENSA_ILi32EEEEEENS_12float_e5m2_tENS5_IJlSB_lEEESK_SL_NS4_8TiledMMAINS4_8MMA_AtomIJNS4_4SM904GMMA31MMA_64x256x32_F32E5M2E5M2_SS_TNILNSP_7ScaleInE1ELSR_1EEEEEENS4_6LayoutINS5_IJSC_SB_SB_EEENS5_IJSB_NSA_ILi0EEESW_EEEEENS5_IJNS4_10UnderscoreESZ_SZ_EEEEENS4_23SM90_TMA_LOAD_MULTICASTENS4_14ComposedLayoutINS4_7SwizzleILi1ELi4ELi3EEENS4_18smem_ptr_flag_bitsILi8EEENSU_INS5_IJNSA_ILi8EEESI_EEENS5_IJSI_SB_EEEEEEEvNS4_8identityENS4_13SM90_TMA_LOADES1C_vS1D_EENS_8epilogue10collective6detail29Sm90TmaWarpSpecializedAdapterINS1H_15DefaultEpilogueISK_SL_SL_NS1G_6thread17LinearCombinationISK_Li1EffLNS1L_9ScaleType4KindE0ELNS_15FloatRoundStyleE2ESK_EENS1_15EpilogueDefaultEEEEEvvEEEEvNT_6ParamsE)
        /*0f0c*/ 	.short	0x0210
        /*0f0e*/ 	.short	0x0470


	//----- nvinfo : EIATTR_SW_WAR
	.align		4
.L_38:
        /*0f10*/ 	.byte	0x04, 0x36
        /*0f12*/ 	.short	(.L_40 - .L_39)
.L_39:
        /*0f14*/ 	.word	0x00000008
.L_40:


//--------------------- .nv.callgraph             --------------------------
	.section	.nv.callgraph,"",@"SHT_CUDA_CALLGRAPH"
	.align	4
	.sectionentsize	8
	.align		4
        /*0000*/ 	.word	0x00000000
	.align		4
        /*0004*/ 	.word	0xffffffff
	.align		4
        /*0008*/ 	.word	0x00000000
	.align		4
        /*000c*/ 	.word	0xfffffffe
	.align		4
        /*0010*/ 	.word	0x00000000
	.align		4
        /*0014*/ 	.word	0xfffffffd
	.align		4
        /*0018*/ 	.word	0x00000000
	.align		4
        /*001c*/ 	.word	0xfffffffc


//--------------------- .nv.constant4             --------------------------
	.section	.nv.constant4,"a",@progbits
	.align	8
	.align		8
.nv.constant4:
        /*0000*/ 	.dword	_ZN39_INTERNAL_8f0fea40_4_k_cu_29bca8e9_48794cuda3std3__45__cpo5beginE
	.align		8
        /*0008*/ 	.dword	_ZN39_INTERNAL_8f0fea40_4_k_cu_29bca8e9_48794cuda3std3__45__cpo3endE
	.align		8
        /*0010*/ 	.dword	_ZN39_INTERNAL_8f0fea40_4_k_cu_29bca8e9_48794cuda3std3__45__cpo6cbeginE
	.align		8
        /*0018*/ 	.dword	_ZN39_INTERNAL_8f0fea40_4_k_cu_29bca8e9_48794cuda3std3__45__cpo4cendE
	.align		8
        /*0020*/ 	.dword	_ZN39_INTERNAL_8f0fea40_4_k_cu_29bca8e9_48794cuda3std3__441_GLOBAL__N__8f0fea40_4_k_cu_29bca8e9_48796ignoreE
	.align		8
        /*0028*/ 	.dword	_ZN39_INTERNAL_8f0fea40_4_k_cu_29bca8e9_48794cuda3std3__419piecewise_constructE
	.align		8
        /*0030*/ 	.dword	_ZN39_INTERNAL_8f0fea40_4_k_cu_29bca8e9_48794cuda3std3__48in_placeE
	.align		8
        /*0038*/ 	.dword	_ZN39_INTERNAL_8f0fea40_4_k_cu_29bca8e9_48794cuda3std6ranges3__45__cpo4swapE
	.align		8
        /*0040*/ 	.dword	_ZN39_INTERNAL_8f0fea40_4_k_cu_29bca8e9_48794cuda3std6ranges3__45__cpo9iter_moveE
	.align		8
        /*0048*/ 	.dword	_ZN39_INTERNAL_8f0fea40_4_k_cu_29bca8e9_48794cute7productE
	.align		8
        /*0050*/ 	.dword	_ZN39_INTERNAL_8f0fea40_4_k_cu_29bca8e9_48794cute1_E


//--------------------- .text._ZN7cutlass13device_kernelINS_4gemm6kernel13GemmUniversalIN4cute5tupleIJiiiiEEENS1_10collective13CollectiveMmaINS1_37MainloopSm90TmaGmmaWarpSpecializedFP8ILi5ENS5_IJNS4_1CILi1EEENSA_ILi2EEESB_EEENS1_35KernelTmaWarpSpecializedCooperativeEEENS5_IJNSA_ILi128EEENSA_ILi256EEENSA_ILi32EEEEEENS_12float_e5m2_tENS5_IJlSB_lEEESK_SL_NS4_8TiledMMAINS4_8MMA_AtomIJNS4_4SM904GMMA31MMA_64x256x32_F32E5M2E5M2_SS_TNILNSP_7ScaleInE1ELSR_1EEEEEENS4_6LayoutINS5_IJSC_SB_SB_EEENS5_IJSB_NSA_ILi0EEESW_EEEEENS5_IJNS4_10UnderscoreESZ_SZ_EEEEENS4_23SM90_TMA_LOAD_MULTICASTENS4_14ComposedLayoutINS4_7SwizzleILi1ELi4ELi3EEENS4_18smem_ptr_flag_bitsILi8EEENSU_INS5_IJNSA_ILi8EEESI_EEENS5_IJSI_SB_EEEEEEEvNS4_8identityENS4_13SM90_TMA_LOADES1C_vS1D_EENS_8epilogue10collective6detail29Sm90TmaWarpSpecializedAdapterINS1H_15DefaultEpilogueISK_SL_SL_NS1G_6thread17LinearCombinationISK_Li1EffLNS1L_9ScaleType4KindE0ELNS_15FloatRoundStyleE2ESK_EENS1_15EpilogueDefaultEEEEEvvEEEEvNT_6ParamsE --------------------------
	.section	.text._ZN7cutlass13device_kernelINS_4gemm6kernel13GemmUniversalIN4cute5tupleIJiiiiEEENS1_10collective13CollectiveMmaINS1_37MainloopSm90TmaGmmaWarpSpecializedFP8ILi5ENS5_IJNS4_1CILi1EEENSA_ILi2EEESB_EEENS1_35KernelTmaWarpSpecializedCooperativeEEENS5_IJNSA_ILi128EEENSA_ILi256EEENSA_ILi32EEEEEENS_12float_e5m2_tENS5_IJlSB_lEEESK_SL_NS4_8TiledMMAINS4_8MMA_AtomIJNS4_4SM904GMMA31MMA_64x256x32_F32E5M2E5M2_SS_TNILNSP_7ScaleInE1ELSR_1EEEEEENS4_6LayoutINS5_IJSC_SB_SB_EEENS5_IJSB_NSA_ILi0EEESW_EEEEENS5_IJNS4_10UnderscoreESZ_SZ_EEEEENS4_23SM90_TMA_LOAD_MULTICASTENS4_14ComposedLayoutINS4_7SwizzleILi1ELi4ELi3EEENS4_18smem_ptr_flag_bitsILi8EEENSU_INS5_IJNSA_ILi8EEESI_EEENS5_IJSI_SB_EEEEEEEvNS4_8identityENS4_13SM90_TMA_LOADES1C_vS1D_EENS_8epilogue10collective6detail29Sm90TmaWarpSpecializedAdapterINS1H_15DefaultEpilogueISK_SL_SL_NS1G_6thread17LinearCombinationISK_Li1EffLNS1L_9ScaleType4KindE0ELNS_15FloatRoundStyleE2ESK_EENS1_15EpilogueDefaultEEEEEvvEEEEvNT_6ParamsE,"ax",@progbits
	.align	128
.text._ZN7cutlass13device_kernelINS_4gemm6kernel13GemmUniversalIN4cute5tupleIJiiiiEEENS1_10collective13CollectiveMmaINS1_37MainloopSm90TmaGmmaWarpSpecializedFP8ILi5ENS5_IJNS4_1CILi1EEENSA_ILi2EEESB_EEENS1_35KernelTmaWarpSpecializedCooperativeEEENS5_IJNSA_ILi128EEENSA_ILi256EEENSA_ILi32EEEEEENS_12float_e5m2_tENS5_IJlSB_lEEESK_SL_NS4_8TiledMMAINS4_8MMA_AtomIJNS4_4SM904GMMA31MMA_64x256x32_F32E5M2E5M2_SS_TNILNSP_7ScaleInE1ELSR_1EEEEEENS4_6LayoutINS5_IJSC_SB_SB_EEENS5_IJSB_NSA_ILi0EEESW_EEEEENS5_IJNS4_10UnderscoreESZ_SZ_EEEEENS4_23SM90_TMA_LOAD_MULTICASTENS4_14ComposedLayoutINS4_7SwizzleILi1ELi4ELi3EEENS4_18smem_ptr_flag_bitsILi8EEENSU_INS5_IJNSA_ILi8EEESI_EEENS5_IJSI_SB_EEEEEEEvNS4_8identityENS4_13SM90_TMA_LOADES1C_vS1D_EENS_8epilogue10collective6detail29Sm90TmaWarpSpecializedAdapterINS1H_15DefaultEpilogueISK_SL_SL_NS1G_6thread17LinearCombinationISK_Li1EffLNS1L_9ScaleType4KindE0ELNS_15FloatRoundStyleE2ESK_EENS1_15EpilogueDefaultEEEEEvvEEEEvNT_6ParamsE:
        .type           _ZN7cutlass13device_kernelINS_4gemm6kernel13GemmUniversalIN4cute5tupleIJiiiiEEENS1_10collective13CollectiveMmaINS1_37MainloopSm90TmaGmmaWarpSpecializedFP8ILi5ENS5_IJNS4_1CILi1EEENSA_ILi2EEESB_EEENS1_35KernelTmaWarpSpecializedCooperativeEEENS5_IJNSA_ILi128EEENSA_ILi256EEENSA_ILi32EEEEEENS_12float_e5m2_tENS5_IJlSB_lEEESK_SL_NS4_8TiledMMAINS4_8MMA_AtomIJNS4_4SM904GMMA31MMA_64x256x32_F32E5M2E5M2_SS_TNILNSP_7ScaleInE1ELSR_1EEEEEENS4_6LayoutINS5_IJSC_SB_SB_EEENS5_IJSB_NSA_ILi0EEESW_EEEEENS5_IJNS4_10UnderscoreESZ_SZ_EEEEENS4_23SM90_TMA_LOAD_MULTICASTENS4_14ComposedLayoutINS4_7SwizzleILi1ELi4ELi3EEENS4_18smem_ptr_flag_bitsILi8EEENSU_INS5_IJNSA_ILi8EEESI_EEENS5_IJSI_SB_EEEEEEEvNS4_8identityENS4_13SM90_TMA_LOADES1C_vS1D_EENS_8epilogue10collective6detail29Sm90TmaWarpSpecializedAdapterINS1H_15DefaultEpilogueISK_SL_SL_NS1G_6thread17LinearCombinationISK_Li1EffLNS1L_9ScaleType4KindE0ELNS_15FloatRoundStyleE2ESK_EENS1_15EpilogueDefaultEEEEEvvEEEEvNT_6ParamsE,@function
        .size           _ZN7cutlass13device_kernelINS_4gemm6kernel13GemmUniversalIN4cute5tupleIJiiiiEEENS1_10collective13CollectiveMmaINS1_37MainloopSm90TmaGmmaWarpSpecializedFP8ILi5ENS5_IJNS4_1CILi1EEENSA_ILi2EEESB_EEENS1_35KernelTmaWarpSpecializedCooperativeEEENS5_IJNSA_ILi128EEENSA_ILi256EEENSA_ILi32EEEEEENS_12float_e5m2_tENS5_IJlSB_lEEESK_SL_NS4_8TiledMMAINS4_8MMA_AtomIJNS4_4SM904GMMA31MMA_64x256x32_F32E5M2E5M2_SS_TNILNSP_7ScaleInE1ELSR_1EEEEEENS4_6LayoutINS5_IJSC_SB_SB_EEENS5_IJSB_NSA_ILi0EEESW_EEEEENS5_IJNS4_10UnderscoreESZ_SZ_EEEEENS4_23SM90_TMA_LOAD_MULTICASTENS4_14ComposedLayoutINS4_7SwizzleILi1ELi4ELi3EEENS4_18smem_ptr_flag_bitsILi8EEENSU_INS5_IJNSA_ILi8EEESI_EEENS5_IJSI_SB_EEEEEEEvNS4_8identityENS4_13SM90_TMA_LOADES1C_vS1D_EENS_8epilogue10collective6detail29Sm90TmaWarpSpecializedAdapterINS1H_15DefaultEpilogueISK_SL_SL_NS1G_6thread17LinearCombinationISK_Li1EffLNS1L_9ScaleType4KindE0ELNS_15FloatRoundStyleE2ESK_EENS1_15EpilogueDefaultEEEEEvvEEEEvNT_6ParamsE,(.L_x_336 - _ZN7cutlass13device_kernelINS_4gemm6kernel13GemmUniversalIN4cute5tupleIJiiiiEEENS1_10collective13CollectiveMmaINS1_37MainloopSm90TmaGmmaWarpSpecializedFP8ILi5ENS5_IJNS4_1CILi1EEENSA_ILi2EEESB_EEENS1_35KernelTmaWarpSpecializedCooperativeEEENS5_IJNSA_ILi128EEENSA_ILi256EEENSA_ILi32EEEEEENS_12float_e5m2_tENS5_IJlSB_lEEESK_SL_NS4_8TiledMMAINS4_8MMA_AtomIJNS4_4SM904GMMA31MMA_64x256x32_F32E5M2E5M2_SS_TNILNSP_7ScaleInE1ELSR_1EEEEEENS4_6LayoutINS5_IJSC_SB_SB_EEENS5_IJSB_NSA_ILi0EEESW_EEEEENS5_IJNS4_10UnderscoreESZ_SZ_EEEEENS4_23SM90_TMA_LOAD_MULTICASTENS4_14ComposedLayoutINS4_7SwizzleILi1ELi4ELi3EEENS4_18smem_ptr_flag_bitsILi8EEENSU_INS5_IJNSA_ILi8EEESI_EEENS5_IJSI_SB_EEEEEEEvNS4_8identityENS4_13SM90_TMA_LOADES1C_vS1D_EENS_8epilogue10collective6detail29Sm90TmaWarpSpecializedAdapterINS1H_15DefaultEpilogueISK_SL_SL_NS1G_6thread17LinearCombinationISK_Li1EffLNS1L_9ScaleType4KindE0ELNS_15FloatRoundStyleE2ESK_EENS1_15EpilogueDefaultEEEEEvvEEEEvNT_6ParamsE)
        .other          _ZN7cutlass13device_kernelINS_4gemm6kernel13GemmUniversalIN4cute5tupleIJiiiiEEENS1_10collective13CollectiveMmaINS1_37MainloopSm90TmaGmmaWarpSpecializedFP8ILi5ENS5_IJNS4_1CILi1EEENSA_ILi2EEESB_EEENS1_35KernelTmaWarpSpecializedCooperativeEEENS5_IJNSA_ILi128EEENSA_ILi256EEENSA_ILi32EEEEEENS_12float_e5m2_tENS5_IJlSB_lEEESK_SL_NS4_8TiledMMAINS4_8MMA_AtomIJNS4_4SM904GMMA31MMA_64x256x32_F32E5M2E5M2_SS_TNILNSP_7ScaleInE1ELSR_1EEEEEENS4_6LayoutINS5_IJSC_SB_SB_EEENS5_IJSB_NSA_ILi0EEESW_EEEEENS5_IJNS4_10UnderscoreESZ_SZ_EEEEENS4_23SM90_TMA_LOAD_MULTICASTENS4_14ComposedLayoutINS4_7SwizzleILi1ELi4ELi3EEENS4_18smem_ptr_flag_bitsILi8EEENSU_INS5_IJNSA_ILi8EEESI_EEENS5_IJSI_SB_EEEEEEEvNS4_8identityENS4_13SM90_TMA_LOADES1C_vS1D_EENS_8epilogue10collective6detail29Sm90TmaWarpSpecializedAdapterINS1H_15DefaultEpilogueISK_SL_SL_NS1G_6thread17LinearCombinationISK_Li1EffLNS1L_9ScaleType4KindE0ELNS_15FloatRoundStyleE2ESK_EENS1_15EpilogueDefaultEEEEEvvEEEEvNT_6ParamsE,@"STO_CUDA_ENTRY STV_DEFAULT"
_ZN7cutlass13device_kernelINS_4gemm6kernel13GemmUniversalIN4cute5tupleIJiiiiEEENS1_10collective13CollectiveMmaINS1_37MainloopSm90TmaGmmaWarpSpecializedFP8ILi5ENS5_IJNS4_1CILi1EEENSA_ILi2EEESB_EEENS1_35KernelTmaWarpSpecializedCooperativeEEENS5_IJNSA_ILi128EEENSA_ILi256EEENSA_ILi32EEEEEENS_12float_e5m2_tENS5_IJlSB_lEEESK_SL_NS4_8TiledMMAINS4_8MMA_AtomIJNS4_4SM904GMMA31MMA_64x256x32_F32E5M2E5M2_SS_TNILNSP_7ScaleInE1ELSR_1EEEEEENS4_6LayoutINS5_IJSC_SB_SB_EEENS5_IJSB_NSA_ILi0EEESW_EEEEENS5_IJNS4_10UnderscoreESZ_SZ_EEEEENS4_23SM90_TMA_LOAD_MULTICASTENS4_14ComposedLayoutINS4_7SwizzleILi1ELi4ELi3EEENS4_18smem_ptr_flag_bitsILi8EEENSU_INS5_IJNSA_ILi8EEESI_EEENS5_IJSI_SB_EEEEEEEvNS4_8identityENS4_13SM90_TMA_LOADES1C_vS1D_EENS_8epilogue10collective6detail29Sm90TmaWarpSpecializedAdapterINS1H_15DefaultEpilogueISK_SL_SL_NS1G_6thread17LinearCombinationISK_Li1EffLNS1L_9ScaleType4KindE0ELNS_15FloatRoundStyleE2ESK_EENS1_15EpilogueDefaultEEEEEvvEEEEvNT_6ParamsE:
[----:B------:R-:W0:Y:S02]  /*0000*/  LDC R1, c[0x0][0x28] ;  /* 0x00000a00ff017b82 */ /* 0x000e240000000800 */
[----:B0-----:R-:W-:Y:S01]  /*0010*/  VIADD R1, R1, 0xffffff00 ;  /* 0xffffff0001017836 */ /* 0x001fe20000000000 */
[----:B------:R-:W0:Y:S01]  /*0020*/  S2R R5, SR_TID.X ;  /* 0x0000000000057919 */ /* 0x000e220000002100 */
[----:B------:R-:W-:Y:S01]  /*0030*/  ELECT P0, URZ, PT ;  /* 0x00000000003f782f */ /* 0x000fe20003800000 */
[----:B------:R-:W-:Y:S01]  /*0040*/  BSSY B0, `(.L_x_0) ;  /* 0x0000015000007945 */ /* 0x000fe20003800000 */
[--C-:B0-----:R-:W-:Y:S02]  /*0050*/  SHF.R.U32.HI R0, RZ, 0x5, R5.reuse ;  /* 0x00000005ff007819 */ /* 0x101fe40000011605 */
[----:B------:R-:W-:-:S03]  /*0060*/  SHF.R.U32.HI R2, RZ, 0x7, R5 ;  /* 0x00000007ff027819 */ /* 0x000fc60000011605 */
[----:B------:R-:W0:Y:S04]  /*0070*/  SHFL.IDX PT, R3, R0, RZ, 0x1f ;  /* 0x00001fff00037589 */ /* 0x000e2800000e0000 */
[----:B------:R-:W1:Y:S01]  /*0080*/  SHFL.IDX PT, R2, R2, RZ, 0x1f ;  /* 0x00001fff02027589 */ /* 0x000e6200000e0000 */
[----:B0-----:R-:W-:Y:S02]  /*0090*/  R2UR UR4, R3 ;  /* 0x00000000030472ca */ /* 0x001fe400000e0000 */
[----:B-1----:R-:W-:-:S11]  /*00a0*/  R2UR UR6, R2 ;  /* 0x00000000020672ca */ /* 0x002fd600000e0000 */
[----:B------:R-:W-:Y:S02]  /*00b0*/  USHF.R.S32.HI UR5, URZ, 0x1f, UR4 ;  /* 0x0000001f3f057899 */ /* 0x000fe40008011404 */
[----:B------:R-:W-:Y:S02]  /*00c0*/  ISETP.NE.OR P0, PT, RZ, UR4, !P0 ;  /* 0x00000004ff007c0c */ /* 0x000fe4000c705670 */
[----:B------:R-:W-:-:S04]  /*00d0*/  ULEA.HI UR5, UR5, UR4, URZ, 0x2 ;  /* 0x0000000405057291 */ /* 0x000fc8000f8f103f */
[----:B------:R-:W-:-:S04]  /*00e0*/  ULOP3.LUT UR5, UR5, 0xfffffffc, URZ, 0xc0, !UPT ;  /* 0xfffffffc05057892 */ /* 0x000fc8000f8ec03f */
[----:B------:R-:W-:-:S03]  /*00f0*/  UIADD3 UR8, UR4, -UR5, URZ ;  /* 0x8000000504087290 */ /* 0x000fc6000fffe03f */
[----:B------:R-:W-:Y:S09]  /*0100*/  @P0 BRA `(.L_x_1) ;  /* 0x0000000000200947 */ /* 0x000ff20003800000 */
[----:B------:R-:W-:Y:S02]  /*0110*/  ULDC.64 UR4, c[0x0][0x198] ;  /* 0x0000660000047ab9 */ /* 0x000fe40000000a00 */
[----:B------:R-:W-:Y:S02]  /*0120*/  UIADD3 UR10, UP0, UR4, 0xf0, URZ ;  /* 0x000000f0040a7890 */ /* 0x000fe4000ff1e03f */
[----:B------:R-:W-:Y:S02]  /*0130*/  UIADD3 UR4, UP1, UR4, 0x1f0, URZ ;  /* 0x000001f004047890 */ /* 0x000fe4000ff3e03f */
[----:B------:R-:W-:Y:S02]  /*0140*/  UIADD3.X UR11, URZ, UR5, URZ, UP0, !UPT ;  /* 0x000000053f0b7290 */ /* 0x000fe400087fe43f */
[----:B------:R-:W-:-:S07]  /*0150*/  UIADD3.X UR5, URZ, UR5, URZ, UP1, !UPT ;  /* 0x000000053f057290 */ /* 0x000fce0008ffe43f */
[----:B------:R0:W-:Y:S02]  /*0160*/  UTMACCTL.PF [UR10] ;  /* 0x000000000a0079b9 */ /* 0x0001e40008040000 */
[----:B------:R0:W-:Y:S02]  /*0170*/  UTMACCTL.PF [UR4] ;  /* 0x00000000040079b9 */ /* 0x0001e40008040000 */
[----:B0-----:R-:W-:Y:S01]  /*0180*/  NOP ;  /* 0x0000000000007918 */ /* 0x001fe20000000000 */
.L_x_1:
[----:B------:R-:W-:Y:S05]  /*0190*/  BSYNC B0 ;  /* 0x0000000000007941 */ /* 0x000fea0003800000 */
.L_x_0:
[----:B------:R-:W0:Y:S01]  /*01a0*/  SHFL.IDX PT, R3, R0, RZ, 0x1f ;  /* 0x00001fff00037589 */ /* 0x000e2200000e0000 */
[----:B------:R-:W-:Y:S01]  /*01b0*/  UISETP.NE.AND UP0, UPT, UR8, 0x3, UPT ;  /* 0x000000030800788c */ /* 0x000fe2000bf05270 */
[----:B------:R-:W-:Y:S01]  /*01c0*/  ISETP.NE.AND P2, PT, RZ, UR6, PT ;  /* 0x00000006ff007c0c */ /* 0x000fe2000bf45270 */
[----:B------:R-:W-:Y:S02]  /*01d0*/  UIADD3 UR10, UR6, -0x1, URZ ;  /* 0xffffffff060a7890 */ /* 0x000fe4000fffe03f */
[----:B------:R-:W-:Y:S02]  /*01e0*/  UISETP.EQ.OR UP0, UPT, UR8, URZ, !UP0 ;  /* 0x0000003f0800728c */ /* 0x000fe4000c702670 */
[----:B------:R-:W-:Y:S02]  /*01f0*/  UISETP.GE.U32.AND UP1, UPT, UR10, 0x2, UPT ;  /* 0x000000020a00788c */ /* 0x000fe4000bf26070 */
[----:B------:R-:W-:-:S04]  /*0200*/  UISETP.EQ.AND UP0, UPT, UR6, URZ, UP0 ;  /* 0x0000003f0600728c */ /* 0x000fc80008702270 */
[----:B------:R-:W-:-:S04]  /*0210*/  USEL UR13, URZ, 0x1, !UP0 ;  /* 0x000000013f0d7887 */ /* 0x000fc8000c000000 */
[----:B------:R-:W-:Y:S01]  /*0220*/  USEL UR13, UR13, 0x2, UP1 ;  /* 0x000000020d0d7887 */ /* 0x000fe20008800000 */
[----:B0-----:R-:W-:-:S13]  /*0230*/  ISETP.NE.AND P0, PT, R3, RZ, PT ;  /* 0x000000ff0300720c */ /* 0x001fda0003f05270 */
[----:B------:R-:W-:Y:S05]  /*0240*/  @P0 BRA `(.L_x_2) ;  /* 0x0000000000600947 */ /* 0x000fea0003800000 */
[----:B------:R-:W0:Y:S01]  /*0250*/  S2UR UR9, SR_CgaCtaId ;  /* 0x00000000000979c3 */ /* 0x000e220000008800 */
[----:B------:R-:W-:Y:S01]  /*0260*/  UMOV UR4, 0x400 ;  /* 0x0000040000047882 */ /* 0x000fe20000000000 */
[----:B------:R-:W-:Y:S01]  /*0270*/  UMOV UR5, 0x1 ;  /* 0x0000000100057882 */ /* 0x000fe20000000000 */
[----:B------:R-:W-:Y:S01]  /*0280*/  UMOV UR6, 0x4 ;  /* 0x0000000400067882 */ /* 0x000fe20000000000 */
[----:B------:R-:W-:Y:S01]  /*0290*/  ELECT P0, URZ, PT ;  /* 0x00000000003f782f */ /* 0x000fe20003800000 */
[----:B------:R-:W-:-:S04]  /*02a0*/  UIADD3 UR6, -UR6, 0x100000, URZ ;  /* 0x0010000006067890 */ /* 0x000fc8000fffe13f */
[----:B------:R-:W-:Y:S02]  /*02b0*/  USHF.L.U32 UR7, UR6, 0xb, URZ ;  /* 0x0000000b06077899 */ /* 0x000fe4000800063f */
[----:B------:R-:W-:Y:S02]  /*02c0*/  USHF.L.U32 UR6, UR6, 0x1, URZ ;  /* 0x0000000106067899 */ /* 0x000fe4000800063f */
[----:B0-----:R-:W-:Y:S02]  /*02d0*/  ULEA UR9, UR9, UR4, 0x18 ;  /* 0x0000000409097291 */ /* 0x001fe4000f8ec03f */
[----:B------:R-:W-:-:S04]  /*02e0*/  UIADD3 UR4, -UR5, 0x100000, URZ ;  /* 0x0010000005047890 */ /* 0x000fc8000fffe13f */
[----:B------:R-:W-:Y:S02]  /*02f0*/  USHF.L.U32 UR5, UR4, 0xb, URZ ;  /* 0x0000000b04057899 */ /* 0x000fe4000800063f */
[----:B------:R-:W-:Y:S01]  /*0300*/  USHF.L.U32 UR4, UR4, 0x1, URZ ;  /* 0x0000000104047899 */ /* 0x000fe2000800063f */
[----:B------:R-:W0:Y:S11]  /*0310*/  FENCE.VIEW.ASYNC.S ;  /* 0x00000000000073c6 */ /* 0x000e360000000000 */
[----:B0-----:R0:W1:Y:S01]  /*0320*/  SYNCS.EXCH.64 URZ, [UR9], UR4 ;  /* 0x00000004093f75b2 */ /* 0x0010620008000100 */
[----:B------:R0:W2:Y:S01]  /*0330*/  SYNCS.EXCH.64 URZ, [UR9+0x28], UR6 ;  /* 0x00002806093f75b2 */ /* 0x0000a20008000100 */
[----:B------:R0:W3:Y:S01]  /*0340*/  SYNCS.EXCH.64 URZ, [UR9+0x8], UR4 ;  /* 0x00000804093f75b2 */ /* 0x0000e20008000100 */
[----:B------:R0:W4:Y:S01]  /*0350*/  SYNCS.EXCH.64 URZ, [UR9+0x30], UR6 ;  /* 0x00003006093f75b2 */ /* 0x0001220008000100 */
[----:B------:R0:W0:Y:S01]  /*0360*/  SYNCS.EXCH.64 URZ, [UR9+0x10], UR4 ;  /* 0x00001004093f75b2 */ /* 0x0000220008000100 */
[----:B------:R0:W0:Y:S01]  /*0370*/  SYNCS.EXCH.64 URZ, [UR9+0x38], UR6 ;  /* 0x00003806093f75b2 */ /* 0x0000220008000100 */
[----:B------:R0:W0:Y:S01]  /*0380*/  SYNCS.EXCH.64 URZ, [UR9+0x18], UR4 ;  /* 0x00001804093f75b2 */ /* 0x0000220008000100 */
[----:B------:R0:W0:Y:S01]  /*0390*/  SYNCS.EXCH.64 URZ, [UR9+0x40], UR6 ;  /* 0x00004006093f75b2 */ /* 0x0000220008000100 */
[----:B------:R0:W0:Y:S01]  /*03a0*/  SYNCS.EXCH.64 URZ, [UR9+0x20], UR4 ;  /* 0x00002004093f75b2 */ /* 0x0000220008000100 */
[----:B------:R0:W0:Y:S01]  /*03b0*/  SYNCS.EXCH.64 URZ, [UR9+0x48], UR6 ;  /* 0x00004806093f75b2 */ /* 0x0000220008000100 */
[----:B------:R-:W-:Y:S01]  /*03c0*/  NOP ;  /* 0x0000000000007918 */ /* 0x000fe20000000000 */
.L_x_2:
[----:B------:R-:W-:Y:S01]  /*03d0*/  SHF.R.S32.HI R4, RZ, 0x1f, R5 ;  /* 0x0000001fff047819 */ /* 0x000fe20000011405 */
[----:B------:R-:W5:Y:S01]  /*03e0*/  SHFL.IDX PT, R0, R0, RZ, 0x1f ;  /* 0x00001fff00007589 */ /* 0x000f6200000e0000 */
[----:B------:R-:W-:Y:S01]  /*03f0*/  ELECT P0, URZ, PT ;  /* 0x00000000003f782f */ /* 0x000fe20003800000 */
[----:B0-----:R-:W0:Y:S01]  /*0400*/  S2UR UR9, SR_CTAID.X ;  /* 0x00000000000979c3 */ /* 0x001e220000002500 */
[----:B------:R-:W-:Y:S01]  /*0410*/  LEA.HI R4, R4, R5, RZ, 0x7 ;  /* 0x0000000504047211 */ /* 0x000fe200078f38ff */
[----:B------:R-:W1:Y:S01]  /*0420*/  S2R R2, SR_CTAID.Y ;  /* 0x0000000000027919 */ /* 0x000e620000002600 */
[----:B------:R-:W-:Y:S01]  /*0430*/  SHF.R.S32.HI R6, RZ, 0x1f, R3 ;  /* 0x0000001fff067819 */ /* 0x000fe20000011403 */
[----:B------:R-:W-:Y:S01]  /*0440*/  ULDC UR4, c[0x0][0x154] ;  /* 0x0000550000047ab9 */ /* 0x000fe20000000800 */
[----:B------:R-:W-:Y:S01]  /*0450*/  LOP3.LUT R4, R4, 0xffffff80, RZ, 0xc0, !PT ;  /* 0xffffff8004047812 */ /* 0x000fe200078ec0ff */
[----:B------:R-:W-:Y:S01]  /*0460*/  NOP ;  /* 0x0000000000007918 */ /* 0x000fe20000000000 */
[----:B------:R-:W-:Y:S01]  /*0470*/  LEA.HI R6, R6, R3, RZ, 0x2 ;  /* 0x0000000306067211 */ /* 0x000fe200078f10ff */
[----:B------:R-:W2:Y:S01]  /*0480*/  LDC R11, c[0x0][0x148] ;  /* 0x00005200ff0b7b82 */ /* 0x000ea20000000800 */
[----:B------:R-:W-:Y:S01]  /*0490*/  NOP ;  /* 0x0000000000007918 */ /* 0x000fe20000000000 */
[----:B------:R-:W-:Y:S01]  /*04a0*/  IMAD.IADD R4, R5, 0x1, -R4 ;  /* 0x0000000105047824 */ /* 0x000fe200078e0a04 */
[----:B------:R-:W-:-:S04]  /*04b0*/  LOP3.LUT R6, R6, 0x3ffffffc, RZ, 0xc0, !PT ;  /* 0x3ffffffc06067812 */ /* 0x000fc800078ec0ff */
[----:B------:R-:W-:Y:S01]  /*04c0*/  SHF.R.S32.HI R5, RZ, 0x1f, R4 ;  /* 0x0000001fff057819 */ /* 0x000fe20000011404 */
[----:B------:R-:W-:Y:S01]  /*04d0*/  IMAD.IADD R6, R3, 0x1, -R6 ;  /* 0x0000000103067824 */ /* 0x000fe200078e0a06 */
[----:B------:R-:W3:Y:S02]  /*04e0*/  LDC R8, c[0x0][0x144] ;  /* 0x00005100ff087b82 */ /* 0x000ee40000000800 */
[----:B------:R-:W-:Y:S02]  /*04f0*/  LEA.HI R5, R5, R4, RZ, 0x3 ;  /* 0x0000000405057211 */ /* 0x000fe400078f18ff */
[----:B-----5:R-:W-:Y:S02]  /*0500*/  ISETP.NE.OR P0, PT, R0, RZ, !P0 ;  /* 0x000000ff0000720c */ /* 0x020fe40004705670 */
[--C-:B------:R-:W-:Y:S02]  /*0510*/  SHF.R.S32.HI R0, RZ, 0x3, R5.reuse ;  /* 0x00000003ff007819 */ /* 0x100fe40000011405 */
[----:B------:R-:W-:-:S04]  /*0520*/  SHF.R.S32.HI R5, RZ, 0x1f, R5 ;  /* 0x0000001fff057819 */ /* 0x000fc80000011405 */
[----:B------:R-:W-:-:S04]  /*0530*/  LEA.HI R5, R5, R0, RZ, 0x2 ;  /* 0x0000000005057211 */ /* 0x000fc800078f10ff */
[----:B------:R-:W-:Y:S01]  /*0540*/  LOP3.LUT R5, R5, 0xfffffffc, RZ, 0xc0, !PT ;  /* 0xfffffffc05057812 */ /* 0x000fe200078ec0ff */
[----:B------:R-:W-:Y:S01]  /*0550*/  VOTEU.ALL UP0, P0 ;  /* 0x00000000003f7886 */ /* 0x000fe20000000000 */
[----:B-1----:R-:W-:Y:S01]  /*0560*/  I2FP.F32.U32 R7, R2 ;  /* 0x0000000200077245 */ /* 0x002fe20000201000 */
[----:B------:R-:W-:Y:S02]  /*0570*/  VOTEU.ALL UP1, P0 ;  /* 0x00000000003f7886 */ /* 0x000fe40000020000 */
[----:B------:R-:W-:Y:S01]  /*0580*/  IMAD.IADD R5, R0, 0x1, -R5 ;  /* 0x0000000100057824 */ /* 0x000fe200078e0a05 */
[----:B------:R-:W1:Y:S01]  /*0590*/  @!UP0 S2UR UR7, SR_CgaCtaId ;  /* 0x00000000000789c3 */ /* 0x000e620000008800 */
[----:B0-----:R-:W-:Y:S01]  /*05a0*/  I2FP.F32.U32 R0, UR9 ;  /* 0x0000000900007c45 */ /* 0x001fe20008201000 */
[----:B------:R-:W-:Y:S01]  /*05b0*/  FMUL R9, R7, UR4 ;  /* 0x0000000407097c20 */ /* 0x000fe20008400000 */
[----:B------:R-:W-:Y:S01]  /*05c0*/  IMAD R5, R6, 0x4, R5 ;  /* 0x0000000406057824 */ /* 0x000fe200078e0205 */
[----:B------:R-:W-:Y:S01]  /*05d0*/  ULDC UR4, c[0x0][0x150] ;  /* 0x0000540000047ab9 */ /* 0x000fe20000000800 */
[----:B------:R-:W-:Y:S01]  /*05e0*/  @!UP0 UMOV UR6, 0x400 ;  /* 0x0000040000068882 */ /* 0x000fe20000000000 */
[----:B------:R-:W-:Y:S01]  /*05f0*/  FMUL R7, R0, UR4 ;  /* 0x0000000400077c20 */ /* 0x000fe20008400000 */
[----:B------:R-:W-:Y:S01]  /*0600*/  IMAD.SHL.U32 R0, R5, 0x4, RZ ;  /* 0x0000000405007824 */ /* 0x000fe200078e00ff */
[----:B------:R-:W0:Y:S01]  /*0610*/  LDC R6, c[0x0][0x140] ;  /* 0x00005000ff067b82 */ /* 0x000e220000000800 */
[----:B------:R-:W5:Y:S01]  /*0620*/  F2I.U32.TRUNC.NTZ R9, R9 ;  /* 0x0000000900097305 */ /* 0x000f62000020f000 */
[----:B------:R-:W-:-:S02]  /*0630*/  UMOV UR4, 0x20 ;  /* 0x0000002000047882 */ /* 0x000fc40000000000 */
[----:B------:R-:W-:Y:S01]  /*0640*/  LOP3.LUT R10, R5, 0xc, R0, 0x78, !PT ;  /* 0x0000000c050a7812 */ /* 0x000fe200078e7800 */
[----:B------:R-:W-:-:S04]  /*0650*/  @!UP0 UIADD3 UR4, -UR4, 0x100000, URZ ;  /* 0x0010000004048890 */ /* 0x000fc8000fffe13f */
[----:B------:R-:W-:Y:S02]  /*0660*/  @!UP0 USHF.L.U32 UR5, UR4, 0xb, URZ ;  /* 0x0000000b04058899 */ /* 0x000fe4000800063f */
[----:B------:R-:W-:Y:S01]  /*0670*/  @!UP0 USHF.L.U32 UR4, UR4, 0x1, URZ ;  /* 0x0000000104048899 */ /* 0x000fe2000800063f */
[----:B------:R-:W4:Y:S01]  /*0680*/  F2I.U32.TRUNC.NTZ R7, R7 ;  /* 0x0000000700077305 */ /* 0x000f22000020f000 */
[----:B------:R0:W-:Y:S01]  /*0690*/  STL [R1+0x78], R10 ;  /* 0x0000780a01007387 */ /* 0x0001e20000100800 */
[----:B-----5:R-:W-:Y:S01]  /*06a0*/  IMAD.MOV R12, RZ, RZ, -R9 ;  /* 0x000000ffff0c7224 */ /* 0x020fe200078e0a09 */
[----:B-1----:R-:W-:Y:S01]  /*06b0*/  @!UP0 ULEA UR6, UR7, UR6, 0x18 ;  /* 0x0000000607068291 */ /* 0x002fe2000f8ec03f */
[----:B------:R-:W-:Y:S02]  /*06c0*/  VOTEU.ALL UP0, P0 ;  /* 0x00000000003f7886 */ /* 0x000fe40000000000 */
[----:B--2---:R-:W-:Y:S01]  /*06d0*/  IMAD R5, R11, R12, R2 ;  /* 0x0000000c0b057224 */ /* 0x004fe200078e0202 */
[----:B------:R-:W-:-:S02]  /*06e0*/  LOP3.LUT P0, RZ, R4, 0x7, RZ, 0xc0, !PT ;  /* 0x0000000704ff7812 */ /* 0x000fc4000780c0ff */
[----:B0-----:R-:W-:Y:S01]  /*06f0*/  ISETP.EQ.U32.AND P4, PT, R6, 0x1, PT ;  /* 0x000000010600780c */ /* 0x001fe20003f82070 */
[----:B----4-:R-:W-:Y:S01]  /*0700*/  IMAD.MOV R7, RZ, RZ, -R7 ;  /* 0x000000ffff077224 */ /* 0x010fe200078e0a07 */
[----:B------:R-:W-:Y:S02]  /*0710*/  ISETP.NE.AND P1, PT, R5, R10, PT ;  /* 0x0000000a0500720c */ /* 0x000fe40003f25270 */
[----:B------:R-:W-:Y:S01]  /*0720*/  ISETP.LT.U32.AND P0, PT, R10, 0x2, !P0 ;  /* 0x000000020a00780c */ /* 0x000fe20004701070 */
[----:B---3--:R-:W-:Y:S01]  /*0730*/  IMAD R0, R8, R7, UR9 ;  /* 0x0000000908007e24 */ /* 0x008fe2000f8e0207 */
[----:B------:R-:W0:Y:S02]  /*0740*/  FENCE.VIEW.ASYNC.S ;  /* 0x00000000000073c6 */ /* 0x000e240000000000 */
[----:B0-----:R0:W1:Y:S02]  /*0750*/  @!UP0 SYNCS.EXCH.64 URZ, [UR6+0x60], UR4 ;  /* 0x00006004063f85b2 */ /* 0x0010640008000100 */
[----:B------:R-:W-:-:S04]  /*0760*/  ISETP.EQ.OR P1, PT, R0, RZ, !P1 ;  /* 0x000000ff0000720c */ /* 0x000fc80004f22670 */
[----:B------:R-:W-:Y:S01]  /*0770*/  PLOP3.LUT P0, PT, P0, P1, PT, 0x80, 0x0 ;  /* 0x000000000000781c */ /* 0x000fe20000703070 */
[----:B------:R0:W2:Y:S01]  /*0780*/  @!UP1 SYNCS.EXCH.64 URZ, [UR6+0x68], UR4 ;  /* 0x00006804063f95b2 */ /* 0x0000a20008000100 */
[----:B------:R-:W-:Y:S01]  /*0790*/  NOP ;  /* 0x0000000000007918 */ /* 0x000fe20000000000 */
[----:B------:R-:W-:Y:S10]  /*07a0*/  @!P4 BRA `(.L_x_3) ;  /* 0x000000000008c947 */ /* 0x000ff40003800000 */
[----:B-12---:R-:W-:Y:S01]  /*07b0*/  UCGABAR_ARV ;  /* 0x00000000000079c7 */ /* 0x006fe20008000000 */
[----:B------:R-:W-:Y:S05]  /*07c0*/  BRA `(.L_x_4) ;  /* 0x0000000000047947 */ /* 0x000fea0003800000 */
.L_x_3:
[----:B-12---:R-:W-:Y:S01]  /*07d0*/  NOP ;  /* 0x0000000000007918 */ /* 0x006fe20000000000 */
.L_x_4:
[----:B------:R-:W1:Y:S01]  /*07e0*/  LDC R3, c[0x0][0x65c] ;  /* 0x00019700ff037b82 */ /* 0x000e620000000800 */
[----:B------:R-:W-:Y:S02]  /*07f0*/  IMAD.U32 R4, RZ, RZ, UR9 ;  /* 0x00000009ff047e24 */ /* 0x000fe4000f8e00ff */
[----:B------:R-:W-:Y:S01]  /*0800*/  IMAD.MOV.U32 R5, RZ, RZ, RZ ;  /* 0x000000ffff057224 */ /* 0x000fe200078e00ff */
[----:B-1----:R-:W-:-:S13]  /*0810*/  ISETP.NE.AND P3, PT, R3, 0x1, PT ;  /* 0x000000010300780c */ /* 0x002fda0003f65270 */
[----:B------:R-:W1:Y:S01]  /*0820*/  @P3 LDC R7, c[0x0][0x10] ;  /* 0x00000400ff073b82 */ /* 0x000e620000000800 */
[----:B------:R-:W-:Y:S02]  /*0830*/  @P3 IMAD.MOV.U32 R3, RZ, RZ, RZ ;  /* 0x000000ffff033224 */ /* 0x000fe400078e00ff */
[----:B------:R-:W-:-:S05]  /*0840*/  @P3 IMAD.MOV.U32 R13, RZ, RZ, RZ ;  /* 0x000000ffff0d3224 */ /* 0x000fca00078e00ff */
[----:B------:R-:W2:Y:S01]  /*0850*/  @!P3 LDC R9, c[0x0][0xc] ;  /* 0x00000300ff09bb82 */ /* 0x000ea20000000800 */
[----:B-1----:R-:W-:-:S04]  /*0860*/  @P3 IMAD.WIDE.U32 R6, R7, UR9, R2 ;  /* 0x0000000907063c25 */ /* 0x002fc8000f8e0002 */
[----:B------:R-:W-:Y:S02]  /*0870*/  @P3 IMAD.MOV.U32 R19, RZ, RZ, R6 ;  /* 0x000000ffff133224 */ /* 0x000fe400078e0006 */
[----:B------:R-:W-:Y:S02]  /*0880*/  @P3 IMAD.IADD R23, R7, 0x1, R13 ;  /* 0x0000000107173824 */ /* 0x000fe400078e020d */
[----:B--2---:R-:W-:-:S04]  /*0890*/  @!P3 IMAD.WIDE.U32 R4, R2, R9, R4 ;  /* 0x000000090204b225 */ /* 0x004fc800078e0004 */
[----:B------:R-:W-:Y:S02]  /*08a0*/  @!P3 IMAD.MOV.U32 R19, RZ, RZ, R4 ;  /* 0x000000ffff13b224 */ /* 0x000fe400078e0004 */
[----:B------:R-:W-:-:S03]  /*08b0*/  @!P3 IMAD.MOV.U32 R23, RZ, RZ, R5 ;  /* 0x000000ffff17b224 */ /* 0x000fc600078e0005 */
[----:B------:R1:W-:Y:S04]  /*08c0*/  STL [R1+0x80], R19 ;  /* 0x0000801301007387 */ /* 0x0003e80000100800 */
[----:B------:R1:W-:Y:S01]  /*08d0*/  STL [R1+0x7c], R23 ;  /* 0x00007c1701007387 */ /* 0x0003e20000100800 */
[----:B------:R-:W-:Y:S05]  /*08e0*/  @!P4 BRA `(.L_x_5) ;  /* 0x00000000000cc947 */ /* 0x000fea0003800000 */
[----:B------:R-:W-:Y:S01]  /*08f0*/  UCGABAR_WAIT ;  /* 0x0000000000007dc7 */ /* 0x000fe20008000000 */
[----:B------:R-:W-:Y:S01]  /*0900*/  CCTL.IVALL ;  /* 0x00000000ff00798f */ /* 0x000fe20002000000 */
[----:B------:R-:W-:Y:S05]  /*0910*/  BRA `(.L_x_6) ;  /* 0x0000000000047947 */ /* 0x000fea0003800000 */
.L_x_5:
[----:B------:R-:W-:Y:S06]  /*0920*/  BAR.SYNC.DEFER_BLOCKING 0x0 ;  /* 0x0000000000007b1d */ /* 0x000fec0000010000 */
.L_x_6:
[----:B------:R-:W-:Y:S05]  /*0930*/  @!P2 BRA `(.L_x_7) ;  /* 0x000000e00064a947 */ /* 0x000fea0003800000 */
[----:B------:R-:W-:-:S06]  /*0940*/  UISETP.GT.U32.AND UP0, UPT, UR10, 0x1, UPT ;  /* 0x000000010a00788c */ /* 0x000fcc000bf04070 */
[----:B------:R-:W-:-:S13]  /*0950*/  PLOP3.LUT P1, PT, PT, PT, UP0, 0x80, 0x0 ;  /* 0x000000000000781c */ /* 0x000fda0003f2f008 */
[----:B0-----:R-:W-:Y:S05]  /*0960*/  @P1 EXIT ;  /* 0x000000000000194d */ /* 0x001fea0003800000 */
[----:B------:R-:W-:Y:S01]  /*0970*/  IMAD.MOV.U32 R6, RZ, RZ, -0x1 ;  /* 0xffffffffff067424 */ /* 0x000fe200078e00ff */
[----:B------:R-:W-:Y:S01]  /*0980*/  ULDC.64 UR4, c[0x0][0x650] ;  /* 0x0001940000047ab9 */ /* 0x000fe20000000a00 */
[----:B------:R-:W-:Y:S01]  /*0990*/  IMAD.MOV.U32 R5, RZ, RZ, -0x1 ;  /* 0xffffffffff057424 */ /* 0x000fe200078e00ff */
[----:B------:R-:W-:Y:S01]  /*09a0*/  ISETP.GE.U32.AND P1, PT, R19, UR4, PT ;  /* 0x0000000413007c0c */ /* 0x000fe2000bf26070 */
[----:B------:R-:W-:Y:S01]  /*09b0*/  UMOV UR23, 0xffffffff ;  /* 0xffffffff00177882 */ /* 0x000fe20000000000 */
[----:B------:R0:W-:Y:S01]  /*09c0*/  STL [R1+0x88], R6 ;  /* 0x0000880601007387 */ /* 0x0001e20000100800 */
[----:B------:R-:W-:Y:S02]  /*09d0*/  PRMT R4, RZ, 0x7610, R4 ;  /* 0x00007610ff047816 */ /* 0x000fe40000000004 */
[----:B------:R-:W-:Y:S01]  /*09e0*/  ISETP.GE.U32.AND.EX P1, PT, R23, UR5, PT, P1 ;  /* 0x0000000517007c0c */ /* 0x000fe2000bf26110 */
[----:B------:R0:W-:-:S12]  /*09f0*/  STL [R1+0x84], R5 ;  /* 0x0000840501007387 */ /* 0x0001d80000100800 */
[----:B0-----:R-:W-:Y:S05]  /*0a00*/  @P1 BRA `(.L_x_8) ;  /* 0x0000000400381947 */ /* 0x001fea0003800000 */
[----:B------:R-:W0:Y:S01]  /*0a10*/  LDC.64 R14, c[0x0][0x628] ;  /* 0x00018a00ff0e7b82 */ /* 0x000e220000000a00 */
[----:B------:R-:W-:Y:S02]  /*0a20*/  IMAD.MOV.U32 R4, RZ, RZ, R19 ;  /* 0x000000ffff047224 */ /* 0x000fe400078e0013 */
[----:B------:R-:W-:-:S05]  /*0a30*/  IMAD.MOV.U32 R5, RZ, RZ, R23 ;  /* 0x000000ffff057224 */ /* 0x000fca00078e0017 */
[----:B------:R-:W2:Y:S08]  /*0a40*/  LDC R10, c[0x0][0x630] ;  /* 0x00018c00ff0a7b82 */ /* 0x000eb00000000800 */
[----:B------:R-:W3:Y:S01]  /*0a50*/  LDC.64 R16, c[0x0][0x620] ;  /* 0x00018800ff107b82 */ /* 0x000ee20000000a00 */
[----:B0-----:R-:W-:-:S04]  /*0a60*/  ISETP.NE.U32.AND P1, PT, R14, RZ, PT ;  /* 0x000000ff0e00720c */ /* 0x001fc80003f25070 */
[----:B------:R-:W-:-:S13]  /*0a70*/  ISETP.NE.AND.EX P1, PT, R15, RZ, PT, P1 ;  /* 0x000000ff0f00720c */ /* 0x000fda0003f25310 */
[----:B--23--:R-:W-:Y:S05]  /*0a80*/  @!P1 BRA `(.L_x_9) ;  /* 0x0000000000289947 */ /* 0x00cfea0003800000 */
[----:B------:R-:W0:Y:S02]  /*0a90*/  LDC R9, c[0x0][0x634] ;  /* 0x00018d00ff097b82 */ /* 0x000e240000000800 */
[----:B0-----:R-:W-:-:S05]  /*0aa0*/  IADD3 R9, P1, R19, R9, RZ ;  /* 0x0000000913097210 */ /* 0x001fca0007f3e0ff */
[----:B------:R-:W-:-:S04]  /*0ab0*/  IMAD.X R13, RZ, RZ, R23, P1 ;  /* 0x000000ffff0d7224 */ /* 0x000fc800008e0617 */
[----:B------:R-:W-:-:S04]  /*0ac0*/  IMAD.WIDE.U32 R4, R13, R14, RZ ;  /* 0x0000000e0d047225 */ /* 0x000fc800078e00ff */
[----:B------:R-:W-:-:S04]  /*0ad0*/  IMAD.WIDE.U32 R6, P1, R9, R15, R4 ;  /* 0x0000000f09067225 */ /* 0x000fc80007820004 */
[----:B------:R-:W-:-:S04]  /*0ae0*/  IMAD.WIDE.U32 R4, R9, R14, RZ ;  /* 0x0000000e09047225 */ /* 0x000fc800078e00ff */
[----:B------:R-:W-:Y:S01]  /*0af0*/  IMAD.X R9, RZ, RZ, RZ, P1 ;  /* 0x000000ffff097224 */ /* 0x000fe200008e06ff */
[----:B------:R-:W-:Y:S01]  /*0b00*/  IADD3 RZ, P1, R5, R6, RZ ;  /* 0x0000000605ff7210 */ /* 0x000fe20007f3e0ff */
[----:B------:R-:W-:-:S04]  /*0b10*/  IMAD.MOV.U32 R8, RZ, RZ, R7 ;  /* 0x000000ffff087224 */ /* 0x000fc800078e0007 */
[----:B------:R-:W-:-:S08]  /*0b20*/  IMAD.WIDE.U32.X R4, R13, R15, R8, P1 ;  /* 0x0000000f0d047225 */ /* 0x000fd000008e0408 */
.L_x_9:
[----:B------:R-:W0:Y:S01]  /*0b30*/  LDC.64 R20, c[0x0][0x640] ;  /* 0x00019000ff147b82 */ /* 0x000e220000000a00 */
[-C--:B------:R-:W-:Y:S01]  /*0b40*/  SHF.R.U64 R22, R4, R10.reuse, R5 ;  /* 0x0000000a04167219 */ /* 0x080fe20000001205 */
[----:B------:R-:W-:Y:S01]  /*0b50*/  IMAD.MOV.U32 R4, RZ, RZ, R19 ;  /* 0x000000ffff047224 */ /* 0x000fe200078e0013 */
[----:B------:R-:W-:Y:S01]  /*0b60*/  SHF.R.U32.HI R3, RZ, R10, R5 ;  /* 0x0000000aff037219 */ /* 0x000fe20000011605 */
[----:B------:R-:W-:Y:S01]  /*0b70*/  IMAD.MOV.U32 R5, RZ, RZ, R23 ;  /* 0x000000ffff057224 */ /* 0x000fe200078e0017 */
[----:B------:R-:W-:Y:S01]  /*0b80*/  IADD3 R7, P1, RZ, -R22, RZ ;  /* 0x80000016ff077210 */ /* 0x000fe20007f3e0ff */
[----:B-1----:R-:W-:Y:S02]  /*0b90*/  IMAD R23, R11, R12, R2 ;  /* 0x0000000c0b177224 */ /* 0x002fe400078e0202 */
[----:B------:R-:W1:Y:S01]  /*0ba0*/  LDC R8, c[0x0][0x618] ;  /* 0x00018600ff087b82 */ /* 0x000e620000000800 */
[----:B------:R-:W-:Y:S02]  /*0bb0*/  IMAD.MOV.U32 R11, RZ, RZ, 0x1 ;  /* 0x00000001ff0b7424 */ /* 0x000fe400078e00ff */
[----:B------:R-:W-:-:S02]  /*0bc0*/  IMAD.X R3, RZ, RZ, ~R3, P1 ;  /* 0x000000ffff037224 */ /* 0x000fc400008e0e03 */
[----:B------:R-:W-:-:S03]  /*0bd0*/  IMAD.WIDE.U32 R4, R7, R16, R4 ;  /* 0x0000001007047225 */ /* 0x000fc600078e0004 */
[----:B------:R-:W2:Y:S01]  /*0be0*/  LDC R14, c[0x0][0x608] ;  /* 0x00018200ff0e7b82 */ /* 0x000ea20000000800 */
[----:B------:R-:W-:-:S04]  /*0bf0*/  IMAD R6, R3, R16, RZ ;  /* 0x0000001003067224 */ /* 0x000fc800078e02ff */
[----:B------:R-:W-:-:S03]  /*0c00*/  IMAD R3, R7, R17, R6 ;  /* 0x0000001107037224 */ /* 0x000fc600078e0206 */
[----:B------:R-:W3:Y:S01]  /*0c10*/  LDC R18, c[0x0][0x658] ;  /* 0x00019600ff127b82 */ /* 0x000ee20000000800 */
[----:B------:R-:W-:Y:S01]  /*0c20*/  IMAD.IADD R3, R5, 0x1, R3 ;  /* 0x0000000105037824 */ /* 0x000fe200078e0203 */
[----:B0-----:R-:W-:Y:S01]  /*0c30*/  ISETP.NE.U32.AND P1, PT, R20, RZ, PT ;  /* 0x000000ff1400720c */ /* 0x001fe20003f25070 */
[----:B------:R-:W-:-:S03]  /*0c40*/  IMAD.MOV.U32 R5, RZ, RZ, -0x1 ;  /* 0xffffffffff057424 */ /* 0x000fc600078e00ff */
[----:B------:R-:W-:Y:S02]  /*0c50*/  ISETP.NE.AND.EX P1, PT, R21, RZ, PT, P1 ;  /* 0x000000ff1500720c */ /* 0x000fe40003f25310 */
[----:B------:R-:W0:Y:S01]  /*0c60*/  LDC R13, c[0x0][0x600] ;  /* 0x00018000ff0d7b82 */ /* 0x000e220000000800 */
[-CC-:B-1----:R-:W-:Y:S02]  /*0c70*/  SHF.R.U64 R10, R4, R8.reuse, R3.reuse ;  /* 0x00000008040a7219 */ /* 0x182fe40000001203 */
[----:B------:R-:W-:-:S05]  /*0c80*/  SHF.R.U32.HI R3, RZ, R8, R3 ;  /* 0x00000008ff037219 */ /* 0x000fca0000011603 */
[----:B------:R-:W1:Y:S01]  /*0c90*/  LDC R15, c[0x0][0x648] ;  /* 0x00019200ff0f7b82 */ /* 0x000e620000000800 */
[-CC-:B--2---:R-:W-:Y:S02]  /*0ca0*/  SHF.R.U64 R19, R10, R14.reuse, R3.reuse ;  /* 0x0000000e0a137219 */ /* 0x184fe40000001203 */
[----:B------:R-:W-:-:S05]  /*0cb0*/  SHF.R.U32.HI R3, RZ, R14, R3 ;  /* 0x0000000eff037219 */ /* 0x000fca0000011603 */
[----:B------:R-:W2:Y:S01]  /*0cc0*/  LDC R17, c[0x0][0x638] ;  /* 0x00018e00ff117b82 */ /* 0x000ea20000000800 */
[-C--:B---3--:R-:W-:Y:S02]  /*0cd0*/  SHF.L.U32 R2, R5, R18.reuse, RZ ;  /* 0x0000001205027219 */ /* 0x088fe400000006ff */
[--C-:B------:R-:W-:Y:S02]  /*0ce0*/  SHF.R.U64 R12, R19, R18, R3.reuse ;  /* 0x00000012130c7219 */ /* 0x100fe40000001203 */
[----:B------:R-:W-:Y:S02]  /*0cf0*/  LOP3.LUT R8, RZ, R2, RZ, 0x33, !PT ;  /* 0x00000002ff087212 */ /* 0x000fe400078e33ff */
[----:B------:R-:W-:Y:S01]  /*0d00*/  SHF.R.U32.HI R3, RZ, R18, R3 ;  /* 0x00000012ff037219 */ /* 0x000fe20000011603 */
[----:B------:R-:W3:Y:S01]  /*0d10*/  LDC R16, c[0x0][0x610] ;  /* 0x00018400ff107b82 */ /* 0x000ee20000000800 */
[----:B------:R-:W-:Y:S01]  /*0d20*/  IMAD.MOV.U32 R2, RZ, RZ, R12 ;  /* 0x000000ffff027224 */ /* 0x000fe200078e000c */
[----:B------:R-:W-:Y:S06]  /*0d30*/  @!P1 BRA `(.L_x_10) ;  /* 0x0000000000289947 */ /* 0x000fec0003800000 */
[----:B------:R-:W4:Y:S02]  /*0d40*/  LDC R7, c[0x0][0x64c] ;  /* 0x00019300ff077b82 */ /* 0x000f240000000800 */
[----:B----4-:R-:W-:-:S05]  /*0d50*/  IADD3 R7, P1, R12, R7, RZ ;  /* 0x000000070c077210 */ /* 0x010fca0007f3e0ff */
        /* <DEDUP_REMOVED lines=8> */
.L_x_10:
[----:B-1----:R-:W-:Y:S01]  /*0de0*/  SHF.R.U64 R4, R2, R15, R3 ;  /* 0x0000000f02047219 */ /* 0x002fe20000001203 */
[----:B0-----:R-:W-:Y:S01]  /*0df0*/  VIADD R5, R13, 0xffffffff ;  /* 0xffffffff0d057836 */ /* 0x001fe20000000000 */
[----:B------:R-:W-:Y:S02]  /*0e00*/  SHF.L.U32 R2, R11, R18, RZ ;  /* 0x000000120b027219 */ /* 0x000fe400000006ff */
[----:B------:R-:W-:Y:S01]  /*0e10*/  LOP3.LUT R3, R19, R8, RZ, 0xc0, !PT ;  /* 0x0000000813037212 */ /* 0x000fe200078ec0ff */
[----:B------:R-:W-:Y:S01]  /*0e20*/  IMAD.MOV R6, RZ, RZ, -R4 ;  /* 0x000000ffff067224 */ /* 0x000fe200078e0a04 */
[----:B------:R-:W-:Y:S02]  /*0e30*/  SEL R0, R0, R23, !P3 ;  /* 0x0000001700007207 */ /* 0x000fe40005800000 */
[----:B------:R-:W-:Y:S01]  /*0e40*/  LOP3.LUT R5, R10, R5, RZ, 0xc0, !PT ;  /* 0x000000050a057212 */ /* 0x000fe200078ec0ff */
[----:B------:R-:W-:Y:S01]  /*0e50*/  IMAD R3, R2, R4, R3 ;  /* 0x0000000402037224 */ /* 0x000fe200078e0203 */
[----:B------:R-:W-:Y:S01]  /*0e60*/  R2UR UR23, R22 ;  /* 0x00000000161772ca */ /* 0x000fe200000e0000 */
[----:B--2---:R-:W-:-:S02]  /*0e70*/  IMAD R2, R6, R17, R12 ;  /* 0x0000001106027224 */ /* 0x004fc400078e020c */
[----:B---3--:R-:W-:Y:S02]  /*0e80*/  IMAD R0, R3, R16, R0 ;  /* 0x0000001003007224 */ /* 0x008fe400078e0200 */
[----:B------:R-:W-:Y:S02]  /*0e90*/  IMAD R3, R2, R13, R5 ;  /* 0x0000000d02037224 */ /* 0x000fe400078e0205 */
[----:B------:R-:W-:-:S03]  /*0ea0*/  IMAD.MOV.U32 R4, RZ, RZ, 0x1 ;  /* 0x00000001ff047424 */ /* 0x000fc600078e00ff */
[----:B------:R-:W-:Y:S02]  /*0eb0*/  SEL R2, R3, R0, !P3 ;  /* 0x0000000003027207 */ /* 0x000fe40005800000 */
[----:B------:R-:W-:-:S03]  /*0ec0*/  SEL R0, R0, R3, !P3 ;  /* 0x0000000300007207 */ /* 0x000fc60005800000 */
[----:B------:R0:W-:Y:S04]  /*0ed0*/  STL [R1+0x84], R2 ;  /* 0x0000840201007387 */ /* 0x0001e80000100800 */
[----:B------:R0:W-:Y:S02]  /*0ee0*/  STL [R1+0x88], R0 ;  /* 0x0000880001007387 */ /* 0x0001e40000100800 */
.L_x_8:
[----:B------:R-:W-:-:S08]  /*0ef0*/  NOP ;  /* 0x0000000000007918 */ /* 0x000fd00000000000 */
[----:B------:R-:W2:Y:S02]  /*0f00*/  USETMAXREG.TRY_ALLOC.CTAPOOL UP0, 0xe8 ;  /* 0x000000e8000079c8 */ /* 0x000ea40008000600 */
[----:B--2---:R-:W-:-:S13]  /*0f10*/  PLOP3.LUT P1, PT, PT, PT, UP0, 0x80, 0x0 ;  /* 0x000000000000781c */ /* 0x004fda0003f2f008 */
[----:B------:R-:W-:Y:S05]  /*0f20*/  @!P1 BRA `(.L_x_8) ;  /* 0xfffffffc00f09947 */ /* 0x000fea000383ffff */
[----:B------:R-:W-:Y:S01]  /*0f30*/  ULDC.64 UR4, c[0x0][0x598] ;  /* 0x0001660000047ab9 */ /* 0x000fe20000000a00 */
[----:B------:R-:W-:Y:S01]  /*0f40*/  ULDC.64 UR18, c[0x0][0x208] ;  /* 0x0000820000127ab9 */ /* 0x000fe20000000a00 */
[----:B------:R-:W-:-:S04]  /*0f50*/  ISETP.NE.U32.AND P1, PT, RZ, UR4, PT ;  /* 0x00000004ff007c0c */ /* 0x000fc8000bf25070 */
[----:B------:R-:W-:-:S13]  /*0f60*/  ISETP.NE.AND.EX P1, PT, RZ, UR5, PT, P1 ;  /* 0x00000005ff007c0c */ /* 0x000fda000bf25310 */
[----:B------:R-:W-:Y:S05]  /*0f70*/  @!P1 BRA `(.L_x_11) ;  /* 0x0000000000209947 */ /* 0x000fea0003800000 */
[----:B0-----:R-:W0:Y:S02]  /*0f80*/  LDC.64 R2, c[0x0][0x598] ;  /* 0x00016600ff027b82 */ /* 0x001e240000000a00 */
[----:B0-----:R-:W2:Y:S02]  /*0f90*/  LDG.E.64 R2, desc[UR18][R2.64] ;  /* 0x0000001202027981 */ /* 0x001ea4000c1e1b00 */
[----:B--2---:R-:W-:-:S04]  /*0fa0*/  ISETP.NE.U32.AND P1, PT, R2, RZ, PT ;  /* 0x000000ff0200720c */ /* 0x004fc80003f25070 */
[----:B------:R-:W-:-:S13]  /*0fb0*/  ISETP.NE.AND.EX P1, PT, R3, RZ, PT, P1 ;  /* 0x000000ff0300720c */ /* 0x000fda0003f25310 */
[----:B------:R-:W-:Y:S05]  /*0fc0*/  @!P1 BRA `(.L_x_11) ;  /* 0x00000000000c9947 */ /* 0x000fea0003800000 */
[----:B------:R-:W2:Y:S02]  /*0fd0*/  LD.E R2, desc[UR18][R2.64] ;  /* 0x0000001202027980 */ /* 0x000ea4000c101900 */
[----:B--2---:R-:W-:Y:S01]  /*0fe0*/  R2UR UR20, R2 ;  /* 0x00000000021472ca */ /* 0x004fe200000e0000 */
[----:B------:R-:W-:-:S14]  /*0ff0*/  BRA `(.L_x_12) ;  /* 0x0000000000247947 */ /* 0x000fdc0003800000 */
.L_x_11:
[----:B------:R-:W-:Y:S02]  /*1000*/  ULDC.64 UR4, c[0x0][0x588] ;  /* 0x0001620000047ab9 */ /* 0x000fe40000000a00 */
[----:B------:R-:W-:-:S04]  /*1010*/  ISETP.NE.U32.AND P1, PT, RZ, UR4, PT ;  /* 0x00000004ff007c0c */ /* 0x000fc8000bf25070 */
[----:B------:R-:W-:-:S13]  /*1020*/  ISETP.NE.AND.EX P1, PT, RZ, UR5, PT, P1 ;  /* 0x00000005ff007c0c */ /* 0x000fda000bf25310 */
[----:B------:R-:W-:Y:S05]  /*1030*/  @!P1 BRA `(.L_x_13) ;  /* 0x0000000000109947 */ /* 0x000fea0003800000 */
[----:B0-----:R-:W0:Y:S02]  /*1040*/  LDC.64 R2, c[0x0][0x588] ;  /* 0x00016200ff027b82 */ /* 0x001e240000000a00 */
[----:B0-----:R-:W2:Y:S02]  /*1050*/  LDG.E R2, desc[UR18][R2.64] ;  /* 0x0000001202027981 */ /* 0x001ea4000c1e1900 */
[----:B--2---:R-:W-:Y:S01]  /*1060*/  R2UR UR20, R2 ;  /* 0x00000000021472ca */ /* 0x004fe200000e0000 */
[----:B------:R-:W-:-:S14]  /*1070*/  BRA `(.L_x_12) ;  /* 0x0000000000047947 */ /* 0x000fdc0003800000 */
.L_x_13:
[----:B------:R-:W-:-:S05]  /*1080*/  ULDC UR20, c[0x0][0x580] ;  /* 0x0001600000147ab9 */ /* 0x000fca0000000800 */
.L_x_12:
[----:B------:R-:W-:Y:S02]  /*1090*/  ULDC.64 UR4, c[0x0][0x5a0] ;  /* 0x0001680000047ab9 */ /* 0x000fe40000000a00 */
        /* <DEDUP_REMOVED lines=11> */
.L_x_14:
        /* <DEDUP_REMOVED lines=8> */
.L_x_16:
[----:B------:R-:W-:-:S05]  /*11d0*/  ULDC UR21, c[0x0][0x584] ;  /* 0x0001610000157ab9 */ /* 0x000fca0000000800 */
.L_x_15:
[----:B------:R-:W-:-:S13]  /*11e0*/  LOP3.LUT P1, RZ, R4, 0xff, RZ, 0xc0, !PT ;  /* 0x000000ff04ff7812 */ /* 0x000fda000782c0ff */
[----:B------:R-:W-:Y:S05]  /*11f0*/  @!P1 EXIT ;  /* 0x000000000000994d */ /* 0x000fea0003800000 */
[----:B------:R-:W-:Y:S01]  /*1200*/  ULDC UR4, c[0x0][0x28c] ;  /* 0x0000a30000047ab9 */ /* 0x000fe20000000800 */
[----:B------:R-:W-:Y:S02]  /*1210*/  ULOP3.LUT UR22, UR13, 0x1, URZ, 0xfc, !UPT ;  /* 0x000000010d167892 */ /* 0x000fe4000f8efc3f */
[----:B------:R-:W-:-:S04]  /*1220*/  UIADD3 UR4, UR4, 0x1f, URZ ;  /* 0x0000001f04047890 */ /* 0x000fc8000fffe03f */
[----:B------:R-:W-:-:S04]  /*1230*/  USHF.R.S32.HI UR5, URZ, 0x1f, UR4 ;  /* 0x0000001f3f057899 */ /* 0x000fc80008011404 */
[----:B------:R-:W-:-:S03]  /*1240*/  ULEA.HI UR5, UR5, UR4, URZ, 0x5 ;  /* 0x0000000405057291 */ /* 0x000fc6000f8f283f */
[----:B------:R-:W-:Y:S01]  /*1250*/  UMOV UR4, URZ ;  /* 0x0000003f00047c82 */ /* 0x000fe20008000000 */
[----:B------:R-:W-:-:S03]  /*1260*/  USHF.R.S32.HI UR12, URZ, 0x5, UR5 ;  /* 0x000000053f0c7899 */ /* 0x000fc60008011405 */
[----:B------:R-:W-:-:S09]  /*1270*/  UMOV UR5, URZ ;  /* 0x0000003f00057c82 */ /* 0x000fd20008000000 */
.L_x_299:
[----:B0-----:R-:W0:Y:S01]  /*1280*/  S2R R0, SR_TID.X ;  /* 0x0000000000007919 */ /* 0x001e220000002100 */
[----:B--2---:R-:W2:Y:S01]  /*1290*/  S2UR UR11, SR_CgaCtaId ;  /* 0x00000000000b79c3 */ /* 0x004ea20000008800 */
[----:B------:R-:W-:Y:S01]  /*12a0*/  UMOV UR14, 0x400 ;  /* 0x00000400000e7882 */ /* 0x000fe20000000000 */
[----:B------:R-:W-:Y:S01]  /*12b0*/  UMOV UR6, URZ ;  /* 0x0000003f00067c82 */ /* 0x000fe20008000000 */
[----:B------:R-:W-:Y:S01]  /*12c0*/  STL [R1+0x74], RZ ;  /* 0x000074ff01007387 */ /* 0x000fe20000100800 */
[----:B------:R-:W-:Y:S01]  /*12d0*/  UMOV UR7, URZ ;  /* 0x0000003f00077c82 */ /* 0x000fe20008000000 */
[----:B------:R-:W-:Y:S01]  /*12e0*/  UMOV UR8, URZ ;  /* 0x0000003f00087c82 */ /* 0x000fe20008000000 */
[----:B------:R-:W-:Y:S01]  /*12f0*/  UMOV UR16, UR5 ;  /* 0x0000000500107c82 */ /* 0x000fe20008000000 */
[----:B------:R-:W-:Y:S01]  /*1300*/  STL [R1+0x70], RZ ;  /* 0x000070ff01007387 */ /* 0x000fe20000100800 */
[----:B---3--:R-:W3:Y:S01]  /*1310*/  LDC R2, c[0x0][0x28c] ;  /* 0x0000a300ff027b82 */ /* 0x008ee20000000800 */
[----:B------:R-:W-:-:S02]  /*1320*/  CS2R R4, SRZ ;  /* 0x0000000000047805 */ /* 0x000fc4000001ff00 */
[----:B------:R-:W-:Y:S01]  /*1330*/  CS2R R6, SRZ ;  /* 0x0000000000067805 */ /* 0x000fe2000001ff00 */
[----:B------:R-:W-:Y:S01]  /*1340*/  STL [R1+0x6c], RZ ;  /* 0x00006cff01007387 */ /* 0x000fe20000100800 */
[----:B------:R-:W-:Y:S02]  /*1350*/  CS2R R8, SRZ ;  /* 0x0000000000087805 */ /* 0x000fe4000001ff00 */
[----:B------:R-:W-:Y:S02]  /*1360*/  CS2R R10, SRZ ;  /* 0x00000000000a7805 */ /* 0x000fe4000001ff00 */
[----:B------:R-:W-:Y:S01]  /*1370*/  CS2R R12, SRZ ;  /* 0x00000000000c7805 */ /* 0x000fe2000001ff00 */
[----:B------:R-:W-:Y:S01]  /*1380*/  STL [R1+0x68], RZ ;  /* 0x000068ff01007387 */ /* 0x000fe20000100800 */
[----:B------:R-:W-:Y:S02]  /*1390*/  CS2R R14, SRZ ;  /* 0x00000000000e7805 */ /* 0x000fe4000001ff00 */
[----:B------:R-:W-:-:S02]  /*13a0*/  CS2R R16, SRZ ;  /* 0x0000000000107805 */ /* 0x000fc4000001ff00 */
[----:B-1----:R-:W-:Y:S01]  /*13b0*/  CS2R R18, SRZ ;  /* 0x0000000000127805 */ /* 0x002fe2000001ff00 */
[----:B------:R-:W-:Y:S01]  /*13c0*/  STL [R1+0x64], RZ ;  /* 0x000064ff01007387 */ /* 0x000fe20000100800 */
[----:B------:R-:W-:Y:S02]  /*13d0*/  CS2R R20, SRZ ;  /* 0x0000000000147805 */ /* 0x000fe4000001ff00 */
[----:B------:R-:W-:Y:S02]  /*13e0*/  CS2R R22, SRZ ;  /* 0x0000000000167805 */ /* 0x000fe4000001ff00 */
[----:B------:R-:W-:Y:S01]  /*13f0*/  CS2R R152, SRZ ;  /* 0x0000000000987805 */ /* 0x000fe2000001ff00 */
[----:B------:R-:W-:Y:S01]  /*1400*/  STL [R1+0x60], RZ ;  /* 0x000060ff01007387 */ /* 0x000fe20000100800 */
[----:B--2---:R-:W-:Y:S01]  /*1410*/  ULEA UR14, UR11, UR14, 0x18 ;  /* 0x0000000e0b0e7291 */ /* 0x004fe2000f8ec03f */
[----:B------:R-:W-:Y:S02]  /*1420*/  CS2R R154, SRZ ;  /* 0x00000000009a7805 */ /* 0x000fe4000001ff00 */
[----:B------:R-:W-:Y:S01]  /*1430*/  CS2R R156, SRZ ;  /* 0x00000000009c7805 */ /* 0x000fe2000001ff00 */
[----:B------:R-:W-:Y:S01]  /*1440*/  STL [R1+0x5c], RZ ;  /* 0x00005cff01007387 */ /* 0x000fe20000100800 */
[----:B------:R-:W-:-:S02]  /*1450*/  CS2R R158, SRZ ;  /* 0x00000000009e7805 */ /* 0x000fc4000001ff00 */
[----:B------:R-:W-:Y:S02]  /*1460*/  CS2R R160, SRZ ;  /* 0x0000000000a07805 */ /* 0x000fe4000001ff00 */
[----:B------:R-:W-:Y:S02]  /*1470*/  CS2R R162, SRZ ;  /* 0x0000000000a27805 */ /* 0x000fe4000001ff00 */
[----:B0-----:R-:W-:Y:S01]  /*1480*/  LOP3.LUT R0, R0, 0x80, RZ, 0xc0, !PT ;  /* 0x0000008000007812 */ /* 0x001fe200078ec0ff */
[----:B------:R-:W-:Y:S01]  /*1490*/  STL [R1+0x58], RZ ;  /* 0x000058ff01007387 */ /* 0x000fe20000100800 */
[----:B---3--:R-:W-:Y:S02]  /*14a0*/  ISETP.GE.AND P1, PT, R2, 0x1, PT ;  /* 0x000000010200780c */ /* 0x008fe40003f26270 */
[----:B------:R-:W-:Y:S02]  /*14b0*/  CS2R R2, SRZ ;  /* 0x0000000000027805 */ /* 0x000fe4000001ff00 */
[----:B------:R-:W-:Y:S01]  /*14c0*/  SHF.R.U32.HI R0, RZ, 0x7, R0 ;  /* 0x00000007ff007819 */ /* 0x000fe20000011600 */
[----:B------:R-:W-:Y:S01]  /*14d0*/  STL [R1+0x54], RZ ;  /* 0x000054ff01007387 */ /* 0x000fe20000100800 */
[----:B------:R-:W-:-:S02]  /*14e0*/  CS2R R164, SRZ ;  /* 0x0000000000a47805 */ /* 0x000fc4000001ff00 */
[----:B------:R-:W-:Y:S02]  /*14f0*/  CS2R R166, SRZ ;  /* 0x0000000000a67805 */ /* 0x000fe4000001ff00 */
[----:B------:R-:W-:Y:S01]  /*1500*/  CS2R R168, SRZ ;  /* 0x0000000000a87805 */ /* 0x000fe2000001ff00 */
[----:B------:R-:W-:Y:S01]  /*1510*/  STL [R1+0x50], RZ ;  /* 0x000050ff01007387 */ /* 0x000fe20000100800 */
[----:B------:R-:W-:Y:S02]  /*1520*/  CS2R R170, SRZ ;  /* 0x0000000000aa7805 */ /* 0x000fe4000001ff00 */
[----:B------:R-:W-:Y:S02]  /*1530*/  CS2R R172, SRZ ;  /* 0x0000000000ac7805 */ /* 0x000fe4000001ff00 */
[----:B------:R-:W-:Y:S01]  /*1540*/  CS2R R174, SRZ ;  /* 0x0000000000ae7805 */ /* 0x000fe2000001ff00 */
[----:B------:R-:W0:Y:S01]  /*1550*/  SHFL.IDX PT, R0, R0, RZ, 0x1f ;  /* 0x00001fff00007589 */ /* 0x000e2200000e0000 */
[----:B------:R-:W-:-:S02]  /*1560*/  CS2R R176, SRZ ;  /* 0x0000000000b07805 */ /* 0x000fc4000001ff00 */
[----:B------:R-:W-:Y:S02]  /*1570*/  CS2R R178, SRZ ;  /* 0x0000000000b27805 */ /* 0x000fe4000001ff00 */
[----:B------:R-:W-:Y:S01]  /*1580*/  CS2R R180, SRZ ;  /* 0x0000000000b47805 */ /* 0x000fe2000001ff00 */
[----:B------:R1:W-:Y:S01]  /*1590*/  STL [R1+0x4c], RZ ;  /* 0x00004cff01007387 */ /* 0x0003e20000100800 */
[----:B------:R-:W-:Y:S02]  /*15a0*/  CS2R R182, SRZ ;  /* 0x0000000000b67805 */ /* 0x000fe4000001ff00 */
[----:B------:R-:W-:Y:S02]  /*15b0*/  CS2R R184, SRZ ;  /* 0x0000000000b87805 */ /* 0x000fe4000001ff00 */
[----:B------:R-:W-:Y:S01]  /*15c0*/  CS2R R186, SRZ ;  /* 0x0000000000ba7805 */ /* 0x000fe2000001ff00 */
[----:B------:R1:W-:Y:S01]  /*15d0*/  STL [R1+0x48], RZ ;  /* 0x000048ff01007387 */ /* 0x0003e20000100800 */
        /* <DEDUP_REMOVED lines=14> */
[----:B------:R-:W-:Y:S02]  /*16c0*/  CS2R R210, SRZ ;  /* 0x0000000000d27805 */ /* 0x000fe4000001ff00 */
[----:B0-----:R-:W-:Y:S01]  /*16d0*/  R2UR UR9, R0 ;  /* 0x00000000000972ca */ /* 0x001fe200000e0000 */
[----:B------:R1:W-:Y:S01]  /*16e0*/  STL [R1+0x38], RZ ;  /* 0x000038ff01007387 */ /* 0x0003e20000100800 */
[----:B------:R-:W-:Y:S01]  /*16f0*/  IMAD.MOV.U32 R0, RZ, RZ, RZ ;  /* 0x000000ffff007224 */ /* 0x000fe200078e00ff */
[----:B------:R-:W-:-:S02]  /*1700*/  CS2R R212, SRZ ;  /* 0x0000000000d47805 */ /* 0x000fc4000001ff00 */
[----:B------:R-:W-:Y:S01]  /*1710*/  CS2R R214, SRZ ;  /* 0x0000000000d67805 */ /* 0x000fe2000001ff00 */
[----:B------:R1:W-:Y:S01]  /*1720*/  STL [R1+0x34], RZ ;  /* 0x000034ff01007387 */ /* 0x0003e20000100800 */
[----:B------:R-:W-:Y:S02]  /*1730*/  CS2R R216, SRZ ;  /* 0x0000000000d87805 */ /* 0x000fe4000001ff00 */
[----:B------:R-:W-:Y:S02]  /*1740*/  CS2R R218, SRZ ;  /* 0x0000000000da7805 */ /* 0x000fe4000001ff00 */
[----:B------:R-:W-:Y:S01]  /*1750*/  CS2R R220, SRZ ;  /* 0x0000000000dc7805 */ /* 0x000fe2000001ff00 */
[----:B------:R1:W-:Y:S01]  /*1760*/  STL [R1+0x30], RZ ;  /* 0x000030ff01007387 */ /* 0x0003e20000100800 */
[----:B------:R-:W-:Y:S02]  /*1770*/  CS2R R222, SRZ ;  /* 0x0000000000de7805 */ /* 0x000fe4000001ff00 */
[----:B------:R-:W-:Y:S01]  /*1780*/  CS2R R224, SRZ ;  /* 0x0000000000e07805 */ /* 0x000fe2000001ff00 */
[----:B------:R-:W-:Y:S01]  /*1790*/  IMAD.MOV.U32 R226, RZ, RZ, RZ ;  /* 0x000000ffffe27224 */ /* 0x000fe200078e00ff */
[----:B------:R1:W-:Y:S01]  /*17a0*/  STL [R1+0x2c], RZ ;  /* 0x00002cff01007387 */ /* 0x0003e20000100800 */
[----:B------:R-:W-:Y:S01]  /*17b0*/  ULEA.HI UR10, UR9, UR9, URZ, 0x1 ;  /* 0x00000009090a7291 */ /* 0x000fe2000f8f083f */
[----:B------:R-:W-:Y:S01]  /*17c0*/  IMAD.U32 R227, RZ, RZ, UR4 ;  /* 0x00000004ffe37e24 */ /* 0x000fe2000f8e00ff */
[----:B------:R-:W-:Y:S01]  /*17d0*/  CS2R R24, SRZ ;  /* 0x0000000000187805 */ /* 0x000fe2000001ff00 */
[----:B------:R1:W-:Y:S01]  /*17e0*/  STL [R1+0x28], RZ ;  /* 0x000028ff01007387 */ /* 0x0003e20000100800 */
[----:B------:R-:W-:Y:S01]  /*17f0*/  ULOP3.LUT UR10, UR10, 0x1ffffe, URZ, 0xc0, !UPT ;  /* 0x001ffffe0a0a7892 */ /* 0x000fe2000f8ec03f */
[----:B----4-:R-:W-:-:S02]  /*1800*/  CS2R R26, SRZ ;  /* 0x00000000001a7805 */ /* 0x010fc4000001ff00 */
[----:B------:R-:W-:Y:S01]  /*1810*/  CS2R R28, SRZ ;  /* 0x00000000001c7805 */ /* 0x000fe2000001ff00 */
[----:B------:R1:W-:Y:S01]  /*1820*/  STL [R1+0x24], RZ ;  /* 0x000024ff01007387 */ /* 0x0003e20000100800 */
[----:B------:R-:W-:Y:S01]  /*1830*/  UIADD3 UR10, UR9, -UR10, URZ ;  /* 0x8000000a090a7290 */ /* 0x000fe2000fffe03f */
[----:B------:R-:W-:Y:S02]  /*1840*/  CS2R R30, SRZ ;  /* 0x00000000001e7805 */ /* 0x000fe4000001ff00 */
[----:B------:R-:W-:Y:S01]  /*1850*/  CS2R R32, SRZ ;  /* 0x0000000000207805 */ /* 0x000fe2000001ff00 */
[----:B------:R1:W-:Y:S01]  /*1860*/  STL [R1+0x20], RZ ;  /* 0x000020ff01007387 */ /* 0x0003e20000100800 */
[----:B------:R-:W-:Y:S01]  /*1870*/  ULEA UR10, UR10, UR14, 0xb ;  /* 0x0000000e0a0a7291 */ /* 0x000fe2000f8e583f */
[----:B------:R-:W-:Y:S02]  /*1880*/  CS2R R34, SRZ ;  /* 0x0000000000227805 */ /* 0x000fe4000001ff00 */
[----:B------:R-:W-:Y:S01]  /*1890*/  CS2R R36, SRZ ;  /* 0x0000000000247805 */ /* 0x000fe2000001ff00 */
[----:B------:R1:W-:Y:S01]  /*18a0*/  STL [R1+0x1c], RZ ;  /* 0x00001cff01007387 */ /* 0x0003e20000100800 */
[----:B------:R-:W-:Y:S01]  /*18b0*/  UIADD3 UR10, UR10, 0x100, URZ ;  /* 0x000001000a0a7890 */ /* 0x000fe2000fffe03f */
[----:B------:R-:W-:-:S02]  /*18c0*/  CS2R R38, SRZ ;  /* 0x0000000000267805 */ /* 0x000fc4000001ff00 */
[----:B------:R-:W-:Y:S01]  /*18d0*/  CS2R R40, SRZ ;  /* 0x0000000000287805 */ /* 0x000fe2000001ff00 */
[----:B------:R1:W-:Y:S01]  /*18e0*/  STL [R1+0x18], RZ ;  /* 0x000018ff01007387 */ /* 0x0003e20000100800 */
[----:B------:R-:W-:Y:S01]  /*18f0*/  USHF.R.U32.HI UR10, URZ, 0x4, UR10 ;  /* 0x000000043f0a7899 */ /* 0x000fe2000801160a */
[----:B------:R-:W-:Y:S02]  /*1900*/  CS2R R42, SRZ ;  /* 0x00000000002a7805 */ /* 0x000fe4000001ff00 */
[----:B------:R-:W-:Y:S01]  /*1910*/  CS2R R44, SRZ ;  /* 0x00000000002c7805 */ /* 0x000fe2000001ff00 */
[----:B------:R1:W-:Y:S01]  /*1920*/  STL [R1+0x14], RZ ;  /* 0x000014ff01007387 */ /* 0x0003e20000100800 */
[----:B------:R-:W-:Y:S01]  /*1930*/  ULOP3.LUT UR15, UR10, 0x3fff, URZ, 0xc0, !UPT ;  /* 0x00003fff0a0f7892 */ /* 0x000fe2000f8ec03f */
        /* <DEDUP_REMOVED lines=18> */
[----:B------:R1:W-:Y:S01]  /*1a60*/  STL [R1], RZ ;  /* 0x000000ff01007387 */ /* 0x0003e20000100800 */
[----:B------:R-:W-:-:S02]  /*1a70*/  CS2R R74, SRZ ;  /* 0x00000000004a7805 */ /* 0x000fc4000001ff00 */
[----:B------:R-:W-:Y:S02]  /*1a80*/  CS2R R76, SRZ ;  /* 0x00000000004c7805 */ /* 0x000fe4000001ff00 */
[----:B------:R-:W-:Y:S02]  /*1a90*/  CS2R R78, SRZ ;  /* 0x00000000004e7805 */ /* 0x000fe4000001ff00 */
[----:B------:R-:W-:Y:S02]  /*1aa0*/  CS2R R80, SRZ ;  /* 0x0000000000507805 */ /* 0x000fe4000001ff00 */
[----:B------:R-:W-:Y:S02]  /*1ab0*/  CS2R R82, SRZ ;  /* 0x0000000000527805 */ /* 0x000fe4000001ff00 */
[----:B------:R-:W-:Y:S02]  /*1ac0*/  CS2R R84, SRZ ;  /* 0x0000000000547805 */ /* 0x000fe4000001ff00 */
        /* <DEDUP_REMOVED lines=32> */
[----:B------:R-:W-:Y:S01]  /*1cd0*/  CS2R R150, SRZ ;  /* 0x0000000000967805 */ /* 0x000fe2000001ff00 */
[----:B-1----:R-:W-:Y:S06]  /*1ce0*/  @!P1 BRA `(.L_x_17) ;  /* 0x0000001000549947 */ /* 0x002fec0003800000 */
[----:B------:R-:W-:-:S06]  /*1cf0*/  UISETP.NE.AND UP0, UPT, UR22, 0x3, UPT ;  /* 0x000000031600788c */ /* 0x000fcc000bf05270 */
[----:B------:R-:W-:-:S13]  /*1d00*/  PLOP3.LUT P2, PT, PT, PT, UP0, 0x80, 0x0 ;  /* 0x000000000000781c */ /* 0x000fda0003f4f008 */
[----:B------:R-:W-:Y:S05]  /*1d10*/  @!P2 BRA `(.L_x_18) ;  /* 0x000000000004a947 */ /* 0x000fea0003800000 */
[----:B------:R-:W-:Y:S01]  /*1d20*/  BPT.TRAP 0x1 ;  /* 0x000000040000795c */ /* 0x000fe20000300000 */
.L_x_18:
[----:B------:R-:W-:Y:S01]  /*1d30*/  ULEA UR6, UR5, UR14, 0x3 ;  /* 0x0000000e05067291 */ /* 0x000fe2000f8e183f */
[----:B------:R-:W-:-:S05]  /*1d40*/  IMAD.U32 R0, RZ, RZ, UR4 ;  /* 0x00000004ff007e24 */ /* 0x000fca000f8e00ff */
[----:B------:R-:W-:-:S04]  /*1d50*/  SHF.L.U32 R0, R0, 0x1f, RZ ;  /* 0x0000001f00007819 */ /* 0x000fc800000006ff */
[----:B------:R0:W1:Y:S01]  /*1d60*/  SYNCS.PHASECHK.TRANS64.TRYWAIT P1, [UR6], R0 ;  /* 0x00000000ff0075a7 */ /* 0x0000620008020146 */
[----:B------:R-:W-:Y:S05]  /*1d70*/  @!P2 BRA `(.L_x_19) ;  /* 0x000000000004a947 */ /* 0x000fea0003800000 */
[----:B------:R-:W-:Y:S01]  /*1d80*/  BPT.TRAP 0x1 ;  /* 0x000000040000795c */ /* 0x000fe20000300000 */
.L_x_19:
[----:B-1----:R-:W-:Y:S05]  /*1d90*/  @P1 BRA `(.L_x_20) ;  /* 0x0000000000081947 */ /* 0x002fea0003800000 */
[----:B------:R-:W1:Y:S02]  /*1da0*/  SYNCS.PHASECHK.TRANS64.TRYWAIT P1, [UR6], R0 ;  /* 0x00000000ff0075a7 */ /* 0x000e640008020146 */
[----:B-1----:R-:W-:Y:S05]  /*1db0*/  @!P1 BRA `(.L_x_21) ;  /* 0x000000e400009947 */ /* 0x002fea0003800000 */
.L_x_20:
[----:B------:R2:W-:Y:S01]  /*1dc0*/  STL [R1+0x74], RZ ;  /* 0x000074ff01007387 */ /* 0x0005e20000100800 */
[----:B------:R-:W-:Y:S01]  /*1dd0*/  UIADD3 UR6, UR14, 0x5100, URZ ;  /* 0x000051000e067890 */ /* 0x000fe2000fffe03f */
[----:B------:R-:W-:Y:S01]  /*1de0*/  WARPGROUP.ARRIVE ;  /* 0x00000000000079c5 */ /* 0x000fe20000000000 */
[----:B------:R-:W-:Y:S01]  /*1df0*/  ULDC UR7, c[0x0][0x50c] ;  /* 0x0001430000077ab9 */ /* 0x000fe20000000800 */
[----:B------:R2:W-:Y:S01]  /*1e00*/  STL [R1+0x70], RZ ;  /* 0x000070ff01007387 */ /* 0x0005e20000100800 */
[----:B------:R-:W-:Y:S01]  /*1e10*/  UISETP.NE.AND UP0, UPT, UR7, 0x1, UPT ;  /* 0x000000010700788c */ /* 0x000fe2000bf05270 */
[----:B01----:R-:W-:Y:S01]  /*1e20*/  IMAD.MOV.U32 R0, RZ, RZ, RZ ;  /* 0x000000ffff007224 */ /* 0x003fe200078e00ff */
[----:B------:R-:W-:Y:S01]  /*1e30*/  USHF.R.U32.HI UR6, URZ, 0x4, UR6 ;  /* 0x000000043f067899 */ /* 0x000fe20008011606 */
[----:B------:R2:W-:Y:S01]  /*1e40*/  STL [R1+0x6c], RZ ;  /* 0x00006cff01007387 */ /* 0x0005e20000100800 */
[----:B------:R-:W-:Y:S01]  /*1e50*/  USEL UR7, URZ, 0x1, UP0 ;  /* 0x000000013f077887 */ /* 0x000fe20008000000 */
[----:B------:R-:W-:Y:S01]  /*1e60*/  CS2R R2, SRZ ;  /* 0x0000000000027805 */ /* 0x000fe2000001ff00 */
[----:B------:R-:W-:Y:S01]  /*1e70*/  ULOP3.LUT UR6, UR6, 0x3fff, URZ, 0xc0, !UPT ;  /* 0x00003fff06067892 */ /* 0x000fe2000f8ec03f */
[----:B------:R2:W-:Y:S01]  /*1e80*/  STL [R1+0x68], RZ ;  /* 0x000068ff01007387 */ /* 0x0005e20000100800 */
[----:B------:R-:W-:Y:S01]  /*1e90*/  ULOP3.LUT UR8, UR15, 0x10000, URZ, 0xfc, !UPT ;  /* 0x000100000f087892 */ /* 0x000fe2000f8efc3f */
[----:B------:R-:W-:Y:S01]  /*1ea0*/  CS2R R4, SRZ ;  /* 0x0000000000047805 */ /* 0x000fe2000001ff00 */
[----:B------:R-:W-:Y:S01]  /*1eb0*/  ULOP3.LUT UR6, UR6, 0x10000, URZ, 0xfc, !UPT ;  /* 0x0001000006067892 */ /* 0x000fe2000f8efc3f */
[----:B------:R2:W-:Y:S01]  /*1ec0*/  STL [R1+0x64], RZ ;  /* 0x000064ff01007387 */ /* 0x0005e20000100800 */
[----:B------:R-:W-:Y:S01]  /*1ed0*/  ISETP.NE.AND P1, PT, RZ, UR7, PT ;  /* 0x00000007ff007c0c */ /* 0x000fe2000bf25270 */
[----:B------:R-:W-:Y:S01]  /*1ee0*/  ULEA UR8, UR5, UR8, 0x8 ;  /* 0x0000000805087291 */ /* 0x000fe2000f8e403f */
[----:B------:R-:W-:Y:S01]  /*1ef0*/  CS2R R6, SRZ ;  /* 0x0000000000067805 */ /* 0x000fe2000001ff00 */
[----:B------:R2:W-:Y:S01]  /*1f00*/  STL [R1+0x60], RZ ;  /* 0x000060ff01007387 */ /* 0x0005e20000100800 */
[----:B------:R-:W-:Y:S01]  /*1f10*/  ULEA UR10, UR5, UR6, 0x9 ;  /* 0x00000006050a7291 */ /* 0x000fe2000f8e483f */
[----:B------:R-:W-:Y:S01]  /*1f20*/  CS2R R8, SRZ ;  /* 0x0000000000087805 */ /* 0x000fe2000001ff00 */
[----:B------:R-:W-:Y:S01]  /*1f30*/  UMOV UR9, 0xc0000010 ;  /* 0xc000001000097882 */ /* 0x000fe20000000000 */
[----:B------:R2:W-:Y:S01]  /*1f40*/  STL [R1+0x5c], RZ ;  /* 0x00005cff01007387 */ /* 0x0005e20000100800 */
[----:B------:R-:W-:Y:S01]  /*1f50*/  UMOV UR11, 0xc0000010 ;  /* 0xc0000010000b7882 */ /* 0x000fe20000000000 */
[----:B------:R-:W-:Y:S01]  /*1f60*/  UMOV UR6, 0x1 ;  /* 0x0000000100067882 */ /* 0x000fe20000000000 */
[----:B------:R-:W-:Y:S01]  /*1f70*/  CS2R R10, SRZ ;  /* 0x00000000000a7805 */ /* 0x000fe2000001ff00 */
[----:B------:R2:W-:Y:S01]  /*1f80*/  STL [R1+0x58], RZ ;  /* 0x000058ff01007387 */ /* 0x0005e20000100800 */
[----:B------:R-:W-:Y:S01]  /*1f90*/  CS2R R12, SRZ ;  /* 0x00000000000c7805 */ /* 0x000fe2000001ff00 */
[----:B------:R-:W-:Y:S01]  /*1fa0*/  QGMMA.64x256x32.F32.E5M2.E5M2 R24, gdesc[UR8], RZ, !UPT, gsb0 ;  /* 0x03e00000081879f3 */ /* 0x000fe2000c0038ff */
        /* <DEDUP_REMOVED lines=55> */
[----:B------:R-:W-:Y:S01]  /*2320*/  CS2R R224, SRZ ;  /* 0x0000000000e07805 */ /* 0x000fe2000001ff00 */
[----:B------:R-:W-:Y:S01]  /*2330*/  IMAD.MOV.U32 R226, RZ, RZ, RZ ;  /* 0x000000ffffe27224 */ /* 0x000fe200078e00ff */
[----:B------:R2:W-:Y:S04]  /*2340*/  STL [R1+0x1c], RZ ;  /* 0x00001cff01007387 */ /* 0x0005e80000100800 */
[----:B------:R2:W-:Y:S04]  /*2350*/  STL [R1+0x18], RZ ;  /* 0x000018ff01007387 */ /* 0x0005e80000100800 */
[----:B------:R2:W-:Y:S04]  /*2360*/  STL [R1+0x14], RZ ;  /* 0x000014ff01007387 */ /* 0x0005e80000100800 */
[----:B------:R2:W-:Y:S04]  /*2370*/  STL [R1+0x10], RZ ;  /* 0x000010ff01007387 */ /* 0x0005e80000100800 */
[----:B------:R2:W-:Y:S04]  /*2380*/  STL [R1+0xc], RZ ;  /* 0x00000cff01007387 */ /* 0x0005e80000100800 */
[----:B------:R2:W-:Y:S04]  /*2390*/  STL [R1+0x8], RZ ;  /* 0x000008ff01007387 */ /* 0x0005e80000100800 */
[----:B------:R2:W-:Y:S04]  /*23a0*/  STL [R1+0x4], RZ ;  /* 0x000004ff01007387 */ /* 0x0005e80000100800 */
[----:B------:R2:W-:Y:S01]  /*23b0*/  STL [R1], RZ ;  /* 0x000000ff01007387 */ /* 0x0005e20000100800 */
[----:B------:R-:W-:Y:S05]  /*23c0*/  @!P1 BRA `(.L_x_22) ;  /* 0x0000000800809947 */ /* 0x000fea0003800000 */
[----:B------:R-:W-:Y:S02]  /*23d0*/  WARPGROUP.DEPBAR.LE gsb0, 0x0 ;  /* 0x00008000000079c5 */ /* 0x000fe40000010000 */
[----:B------:R-:W-:-:S01]  /*23e0*/  FADD R227, RZ, R122 ;  /* 0x0000007affe37221 */ /* 0x000fc20000000000 */
[----:B------:R-:W-:Y:S01]  /*23f0*/  FADD R226, RZ, R24 ;  /* 0x00000018ffe27221 */ /* 0x000fe20000000000 */
[----:B------:R-:W-:-:S01]  /*2400*/  FADD R225, RZ, R25 ;  /* 0x00000019ffe17221 */ /* 0x000fc20000000000 */
[----:B------:R-:W-:Y:S01]  /*2410*/  FADD R224, RZ, R26 ;  /* 0x0000001affe07221 */ /* 0x000fe20000000000 */
[----:B------:R-:W-:-:S01]  /*2420*/  FADD R223, RZ, R27 ;  /* 0x0000001bffdf7221 */ /* 0x000fc20000000000 */
[----:B------:R0:W-:Y:S01]  /*2430*/  STL [R1], R227 ;  /* 0x000000e301007387 */ /* 0x0001e20000100800 */
[----:B------:R-:W-:-:S01]  /*2440*/  FADD R222, RZ, R28 ;  /* 0x0000001cffde7221 */ /* 0x000fc20000000000 */
[----:B------:R-:W-:Y:S01]  /*2450*/  FADD R221, RZ, R29 ;  /* 0x0000001dffdd7221 */ /* 0x000fe20000000000 */
[----:B------:R-:W-:-:S01]  /*2460*/  FADD R220, RZ, R30 ;  /* 0x0000001effdc7221 */ /* 0x000fc20000000000 */
[----:B------:R-:W-:Y:S01]  /*2470*/  FADD R219, RZ, R31 ;  /* 0x0000001fffdb7221 */ /* 0x000fe20000000000 */
[----:B------:R-:W-:-:S01]  /*2480*/  FADD R218, RZ, R32 ;  /* 0x00000020ffda7221 */ /* 0x000fc20000000000 */
[----:B------:R-:W-:Y:S01]  /*2490*/  FADD R217, RZ, R33 ;  /* 0x00000021ffd97221 */ /* 0x000fe20000000000 */
[----:B------:R-:W-:-:S01]  /*24a0*/  FADD R216, RZ, R34 ;  /* 0x00000022ffd87221 */ /* 0x000fc20000000000 */
[----:B------:R-:W-:Y:S01]  /*24b0*/  FADD R215, RZ, R35 ;  /* 0x00000023ffd77221 */ /* 0x000fe20000000000 */
[----:B------:R-:W-:-:S01]  /*24c0*/  FADD R214, RZ, R36 ;  /* 0x00000024ffd67221 */ /* 0x000fc20000000000 */
[----:B0-----:R-:W-:Y:S01]  /*24d0*/  FADD R227, RZ, R123 ;  /* 0x0000007bffe37221 */ /* 0x001fe20000000000 */
[----:B------:R-:W-:-:S01]  /*24e0*/  FADD R213, RZ, R37 ;  /* 0x00000025ffd57221 */ /* 0x000fc20000000000 */
[----:B------:R-:W-:Y:S01]  /*24f0*/  FADD R212, RZ, R38 ;  /* 0x00000026ffd47221 */ /* 0x000fe20000000000 */
[----:B------:R-:W-:-:S01]  /*2500*/  FADD R211, RZ, R39 ;  /* 0x00000027ffd37221 */ /* 0x000fc20000000000 */
[----:B------:R-:W-:Y:S01]  /*2510*/  FADD R210, RZ, R40 ;  /* 0x00000028ffd27221 */ /* 0x000fe20000000000 */
[----:B------:R0:W-:Y:S01]  /*2520*/  STL [R1+0x4], R227 ;  /* 0x000004e301007387 */ /* 0x0001e20000100800 */
        /* <DEDUP_REMOVED lines=93> */
[----:B------:R-:W-:Y:S01]  /*2b00*/  UMOV UR6, URZ ;  /* 0x0000003f00067c82 */ /* 0x000fe20008000000 */
[----:B0-----:R-:W-:-:S05]  /*2b10*/  FADD R227, RZ, R130 ;  /* 0x00000082ffe37221 */ /* 0x001fca0000000000 */
[----:B------:R0:W-:Y:S02]  /*2b20*/  STL [R1+0x20], R227 ;  /* 0x000020e301007387 */ /* 0x0001e40000100800 */
        /* <DEDUP_REMOVED lines=42> */
.L_x_22:
[----:B------:R-:W-:-:S04]  /*2dd0*/  UIADD3 UR16, UR5, 0x1, URZ ;  /* 0x0000000105107890 */ /* 0x000fc8000fffe03f */
[----:B------:R-:W-:-:S04]  /*2de0*/  UISETP.NE.AND UP0, UPT, UR16, 0x5, UPT ;  /* 0x000000051000788c */ /* 0x000fc8000bf05270 */
[----:B------:R-:W-:Y:S02]  /*2df0*/  USEL UR8, URZ, 0x1, UP0 ;  /* 0x000000013f087887 */ /* 0x000fe40008000000 */
[----:B------:R-:W-:Y:S02]  /*2e00*/  USEL UR16, UR16, URZ, UP0 ;  /* 0x0000003f10107287 */ /* 0x000fe40008000000 */
[----:B------:R-:W-:-:S06]  /*2e10*/  ULOP3.LUT UR8, UR4, UR8, URZ, 0x3c, !UPT ;  /* 0x0000000804087292 */ /* 0x000fcc000f8e3c3f */
[----:B0-----:R-:W-:Y:S01]  /*2e20*/  IMAD.U32 R227, RZ, RZ, UR8 ;  /* 0x00000008ffe37e24 */ /* 0x001fe2000f8e00ff */
[----:B------:R-:W-:-:S06]  /*2e30*/  UMOV UR8, 0x1 ;  /* 0x0000000100087882 */ /* 0x000fcc0000000000 */
.L_x_17:
[----:B------:R-:W-:-:S04]  /*2e40*/  UISETP.LT.AND UP0, UPT, UR12, 0x1, UPT ;  /* 0x000000010c00788c */ /* 0x000fc8000bf01270 */
[----:B------:R-:W-:-:S04]  /*2e50*/  USEL UR9, UR12, 0x1, UP0 ;  /* 0x000000010c097887 */ /* 0x000fc80008000000 */
[----:B------:R-:W-:-:S04]  /*2e60*/  UIADD3 UR9, UR12, -UR9, URZ ;  /* 0x800000090c097290 */ /* 0x000fc8000fffe03f */
[----:B------:R-:W-:-:S06]  /*2e70*/  UISETP.GE.AND UP0, UPT, UR9, 0x1, UPT ;  /* 0x000000010900788c */ /* 0x000fcc000bf06270 */
[----:B------:R-:W-:-:S13]  /*2e80*/  PLOP3.LUT P1, PT, PT, PT, UP0, 0x80, 0x0 ;  /* 0x000000000000781c */ /* 0x000fda0003f2f008 */
[----:B------:R-:W-:Y:S05]  /*2e90*/  @!P1 BRA `(.L_x_23) ;  /* 0x0000001000809947 */ /* 0x000fea0003800000 */
[----:B------:R-:W-:Y:S01]  /*2ea0*/  IMAD.U32 R228, RZ, RZ, UR9 ;  /* 0x00000009ffe47e24 */ /* 0x000fe2000f8e00ff */
[----:B------:R-:W-:Y:S01]  /*2eb0*/  UMOV UR17, UR5 ;  /* 0x0000000500117c82 */ /* 0x000fe20008000000 */
[----:B------:R-:W-:-:S05]  /*2ec0*/  ULDC UR24, c[0x0][0x50c] ;  /* 0x0001430000187ab9 */ /* 0x000fca0000000800 */
.L_x_31:
[----:B------:R-:W-:-:S06]  /*2ed0*/  UISETP.NE.AND UP0, UPT, UR22, 0x3, UPT ;  /* 0x000000031600788c */ /* 0x000fcc000bf05270 */
[----:B------:R-:W-:-:S13]  /*2ee0*/  PLOP3.LUT P2, PT, PT, PT, UP0, 0x80, 0x0 ;  /* 0x000000000000781c */ /* 0x000fda0003f4f008 */
[----:B01---5:R-:W-:Y:S05]  /*2ef0*/  @!P2 BRA `(.L_x_24) ;  /* 0x000000000004a947 */ /* 0x023fea0003800000 */
[----:B------:R-:W-:Y:S01]  /*2f00*/  BPT.TRAP 0x1 ;  /* 0x000000040000795c */ /* 0x000fe20000300000 */
.L_x_24:
[----:B------:R-:W0:Y:S01]  /*2f10*/  S2UR UR9, SR_CgaCtaId ;  /* 0x00000000000979c3 */ /* 0x000e220000008800 */
[----:B------:R-:W-:Y:S01]  /*2f20*/  UMOV UR14, 0x400 ;  /* 0x00000400000e7882 */ /* 0x000fe20000000000 */
[----:B------:R-:W-:Y:S01]  /*2f30*/  SHF.L.U32 R229, R227, 0x1f, RZ ;  /* 0x0000001fe3e57819 */ /* 0x000fe200000006ff */
[----:B0-----:R-:W-:-:S04]  /*2f40*/  ULEA UR14, UR9, UR14, 0x18 ;  /* 0x0000000e090e7291 */ /* 0x001fc8000f8ec03f */
[----:B------:R-:W-:-:S09]  /*2f50*/  ULEA UR9, UR16, UR14, 0x3 ;  /* 0x0000000e10097291 */ /* 0x000fd2000f8e183f */
[----:B------:R0:W1:Y:S01]  /*2f60*/  SYNCS.PHASECHK.TRANS64.TRYWAIT P1, [UR9], R229 ;  /* 0x000000e5ff0075a7 */ /* 0x0000620008020149 */
[----:B------:R-:W-:Y:S05]  /*2f70*/  @!P2 BRA `(.L_x_25) ;  /* 0x000000000004a947 */ /* 0x000fea0003800000 */
[----:B------:R-:W-:Y:S01]  /*2f80*/  BPT.TRAP 0x1 ;  /* 0x000000040000795c */ /* 0x000fe20000300000 */
.L_x_25:
[----:B-1----:R-:W-:Y:S05]  /*2f90*/  @P1 BRA `(.L_x_26) ;  /* 0x0000000000081947 */ /* 0x002fea0003800000 */
[----:B------:R-:W1:Y:S02]  /*2fa0*/  SYNCS.PHASECHK.TRANS64.TRYWAIT P1, [UR9], R229 ;  /* 0x000000e5ff0075a7 */ /* 0x000e640008020149 */
[----:B-1----:R-:W-:Y:S05]  /*2fb0*/  @!P1 BRA `(.L_x_27) ;  /* 0x000000d000989947 */ /* 0x002fea0003800000 */
.L_x_26:
[----:B------:R-:W-:Y:S01]  /*2fc0*/  UIADD3 UR9, UR14, 0x5100, URZ ;  /* 0x000051000e097890 */ /* 0x000fe2000fffe03f */
[----:B------:R-:W-:Y:S01]  /*2fd0*/  WARPGROUP.ARRIVE ;  /* 0x00000000000079c5 */ /* 0x000fe20000000000 */
[----:B------:R-:W-:Y:S02]  /*2fe0*/  UISETP.NE.AND UP0, UPT, UR7, URZ, UPT ;  /* 0x0000003f0700728c */ /* 0x000fe4000bf05270 */
[----:B------:R-:W-:Y:S02]  /*2ff0*/  USHF.R.U32.HI UR9, URZ, 0x4, UR9 ;  /* 0x000000043f097899 */ /* 0x000fe40008011609 */
[----:B------:R-:W-:Y:S02]  /*3000*/  USEL UR8, UR8, URZ, !UP0 ;  /* 0x0000003f08087287 */ /* 0x000fe4000c000000 */
[----:B------:R-:W-:Y:S02]  /*3010*/  ULOP3.LUT UR9, UR9, 0x3fff, URZ, 0xc0, !UPT ;  /* 0x00003fff09097892 */ /* 0x000fe4000f8ec03f */
[----:B------:R-:W-:-:S02]  /*3020*/  ULOP3.LUT UR7, UR15, 0x10000, URZ, 0xfc, !UPT ;  /* 0x000100000f077892 */ /* 0x000fc4000f8efc3f */
[----:B------:R-:W-:Y:S02]  /*3030*/  ULOP3.LUT UR9, UR9, 0x10000, URZ, 0xfc, !UPT ;  /* 0x0001000009097892 */ /* 0x000fe4000f8efc3f */
[----:B------:R-:W-:Y:S02]  /*3040*/  UISETP.NE.U32.AND UP0, UPT, UR8, URZ, UPT ;  /* 0x0000003f0800728c */ /* 0x000fe4000bf05070 */
[----:B------:R-:W-:Y:S02]  /*3050*/  ULEA UR8, UR16, UR7, 0x8 ;  /* 0x0000000710087291 */ /* 0x000fe4000f8e403f */
[----:B------:R-:W-:Y:S01]  /*3060*/  ULEA UR10, UR16, UR9, 0x9 ;  /* 0x00000009100a7291 */ /* 0x000fe2000f8e483f */
[----:B------:R-:W-:Y:S02]  /*3070*/  UMOV UR11, 0xc0000010 ;  /* 0xc0000010000b7882 */ /* 0x000fe40000000000 */
[----:B------:R-:W-:Y:S01]  /*3080*/  UMOV UR9, 0xc0000010 ;  /* 0xc000001000097882 */ /* 0x000fe20000000000 */
[----:B------:R-:W-:-:S05]  /*3090*/  UIADD3 UR6, UR6, 0x1, URZ ;  /* 0x0000000106067890 */ /* 0x000fca000fffe03f */
[----:B------:R-:W-:Y:S01]  /*30a0*/  QGMMA.64x256x32.F32.E5M2.E5M2 R24, gdesc[UR8], R24, UP0, gsb0 ;  /* 0x03e00000081879f3 */ /* 0x000fe2000b803818 */
[----:B------:R-:W-:-:S04]  /*30b0*/  UISETP.NE.AND UP0, UPT, UR6, UR24, UPT ;  /* 0x000000180600728c */ /* 0x000fc8000bf05270 */
[----:B------:R-:W-:-:S06]  /*30c0*/  USEL UR7, URZ, 0x1, UP0 ;  /* 0x000000013f077887 */ /* 0x000fcc0008000000 */
[----:B------:R-:W-:Y:S01]  /*30d0*/  ISETP.NE.AND P1, PT, RZ, UR7, PT ;  /* 0x00000007ff007c0c */ /* 0x000fe2000bf25270 */
[----:B------:R-:W-:-:S12]  /*30e0*/  WARPGROUP.DEPBAR.LE gsb0, 0x1 ;  /* 0x00008000000079c5 */ /* 0x000fd80000010100 */
[----:B------:R-:W-:Y:S05]  /*30f0*/  @!P1 BRA `(.L_x_28) ;  /* 0x0000000c00809947 */ /* 0x000fea0003800000 */
[----:B------:R-:W-:Y:S02]  /*3100*/  WARPGROUP.DEPBAR.LE gsb0, 0x0 ;  /* 0x00008000000079c5 */ /* 0x000fe40000010000 */
[----:B------:R-:W-:-:S01]  /*3110*/  FADD R226, R24, R226 ;  /* 0x000000e218e27221 */ /* 0x000fc20000000000 */
[----:B------:R-:W-:Y:S01]  /*3120*/  FADD R225, R25, R225 ;  /* 0x000000e119e17221 */ /* 0x000fe20000000000 */
[----:B------:R1:W-:Y:S01]  /*3130*/  STL [R1+0x8c], R227 ;  /* 0x00008ce301007387 */ /* 0x0003e20000100800 */
[----:B------:R-:W-:-:S01]  /*3140*/  FADD R224, R26, R224 ;  /* 0x000000e01ae07221 */ /* 0x000fc20000000000 */
[----:B------:R-:W-:Y:S01]  /*3150*/  FADD R223, R27, R223 ;  /* 0x000000df1bdf7221 */ /* 0x000fe20000000000 */
[----:B------:R-:W-:-:S01]  /*3160*/  FADD R222, R28, R222 ;  /* 0x000000de1cde7221 */ /* 0x000fc20000000000 */
[----:B------:R-:W-:Y:S01]  /*3170*/  FADD R221, R29, R221 ;  /* 0x000000dd1ddd7221 */ /* 0x000fe20000000000 */
[----:B-1----:R-:W3:Y:S04]  /*3180*/  LDL.LU R227, [R1+0x30] ;  /* 0x0000300001e37983 */ /* 0x002ee80000300800 */
[----:B------:R1:W-:Y:S01]  /*3190*/  STL [R1+0x90], R226 ;  /* 0x000090e201007387 */ /* 0x0003e20000100800 */
[----:B------:R-:W-:-:S01]  /*31a0*/  FADD R220, R30, R220 ;  /* 0x000000dc1edc7221 */ /* 0x000fc20000000000 */
[----:B------:R-:W-:-:S02]  /*31b0*/  FADD R219, R31, R219 ;  /* 0x000000db1fdb7221 */ /* 0x000fc40000000000 */
[----:B-1----:R-:W4:Y:S04]  /*31c0*/  LDL.LU R226, [R1+0x2c] ;  /* 0x00002c0001e27983 */ /* 0x002f280000300800 */
[----:B------:R1:W-:Y:S01]  /*31d0*/  STL [R1+0x94], R225 ;  /* 0x000094e101007387 */ /* 0x0003e20000100800 */
[----:B------:R-:W-:-:S03]  /*31e0*/  FADD R218, R32, R218 ;  /* 0x000000da20da7221 */ /* 0x000fc60000000000 */
[----:B-1----:R-:W2:Y:S04]  /*31f0*/  LDL.LU R225, [R1+0x28] ;  /* 0x0000280001e17983 */ /* 0x002ea80000300800 */
        /* <DEDUP_REMOVED lines=9> */
[----:B------:R1:W-:Y:S04]  /*3290*/  STL [R1+0xa4], R221 ;  /* 0x0000a4dd01007387 */ /* 0x0003e80000100800 */
        /* <DEDUP_REMOVED lines=12> */
[----:B-1----:R-:W2:Y:S01]  /*3360*/  LDL.LU R215, [R1] ;  /* 0x0000000001d77983 */ /* 0x002ea20000300800 */
[----:B------:R-:W-:-:S01]  /*3370*/  FADD R214, R36, R214 ;  /* 0x000000d624d67221 */ /* 0x000fc20000000000 */
[----:B------:R-:W-:Y:S01]  /*3380*/  FADD R213, R37, R213 ;  /* 0x000000d525d57221 */ /* 0x000fe20000000000 */
[----:B------:R-:W-:-:S01]  /*3390*/  FADD R212, R38, R212 ;  /* 0x000000d426d47221 */ /* 0x000fc20000000000 */
[----:B------:R-:W-:Y:S01]  /*33a0*/  FADD R211, R39, R211 ;  /* 0x000000d327d37221 */ /* 0x000fe20000000000 */
[----:B------:R-:W-:-:S01]  /*33b0*/  FADD R210, R40, R210 ;  /* 0x000000d228d27221 */ /* 0x000fc20000000000 */
[----:B------:R-:W-:Y:S01]  /*33c0*/  STL [R1+0xc0], R214 ;  /* 0x0000c0d601007387 */ /* 0x000fe20000100800 */
        /* <DEDUP_REMOVED lines=11> */
[----:B------:R1:W-:Y:S01]  /*3480*/  STL [R1+0xcc], R211 ;  /* 0x0000ccd301007387 */ /* 0x0003e20000100800 */
[----:B------:R-:W-:-:S01]  /*3490*/  FADD R200, R50, R200 ;  /* 0x000000c832c87221 */ /* 0x000fc20000000000 */
[----:B------:R-:W-:Y:S01]  /*34a0*/  FADD R199, R51, R199 ;  /* 0x000000c733c77221 */ /* 0x000fe20000000000 */
        /* <DEDUP_REMOVED lines=69> */
[----:B-----5:R-:W-:Y:S01]  /*3900*/  FADD R0, R121, R0 ;  /* 0x0000000079007221 */ /* 0x020fe20000000000 */
[----:B---3--:R-:W-:-:S01]  /*3910*/  FADD R227, R134, R227 ;  /* 0x000000e386e37221 */ /* 0x008fc20000000000 */
[----:B----4-:R-:W-:Y:S01]  /*3920*/  FADD R226, R133, R226 ;  /* 0x000000e285e27221 */ /* 0x010fe20000000000 */
[----:B--2---:R-:W-:-:S01]  /*3930*/  FADD R225, R132, R225 ;  /* 0x000000e184e17221 */ /* 0x004fc20000000000 */
        /* <DEDUP_REMOVED lines=9> */
[----:B------:R-:W-:-:S05]  /*39d0*/  FADD R215, R122, R215 ;  /* 0x000000d77ad77221 */ /* 0x000fca0000000000 */
[----:B------:R2:W-:Y:S04]  /*39e0*/  STL [R1], R215 ;  /* 0x000000d701007387 */ /* 0x0005e80000100800 */
[----:B------:R3:W-:Y:S04]  /*39f0*/  STL [R1+0x4], R216 ;  /* 0x000004d801007387 */ /* 0x0007e80000100800 */
        /* <DEDUP_REMOVED lines=8> */
[----:B-1----:R-:W4:Y:S04]  /*3a80*/  LDL.LU R211, [R1+0x34] ;  /* 0x0000340001d37983 */ /* 0x002f280000300800 */
[----:B------:R1:W-:Y:S04]  /*3a90*/  STL [R1+0x28], R225 ;  /* 0x000028e101007387 */ /* 0x0003e80000100800 */
[----:B------:R-:W4:Y:S04]  /*3aa0*/  LDL.LU R212, [R1+0x38] ;  /* 0x0000380001d47983 */ /* 0x000f280000300800 */
[----:B------:R1:W-:Y:S04]  /*3ab0*/  STL [R1+0x2c], R226 ;  /* 0x00002ce201007387 */ /* 0x0003e80000100800 */
[----:B------:R-:W4:Y:S04]  /*3ac0*/  LDL.LU R213, [R1+0x3c] ;  /* 0x00003c0001d57983 */ /* 0x000f280000300800 */
[----:B------:R1:W-:Y:S04]  /*3ad0*/  STL [R1+0x30], R227 ;  /* 0x000030e301007387 */ /* 0x0003e80000100800 */
[----:B------:R-:W4:Y:S04]  /*3ae0*/  LDL.LU R214, [R1+0x40] ;  /* 0x0000400001d67983 */ /* 0x000f280000300800 */
[----:B--2---:R-:W2:Y:S04]  /*3af0*/  LDL.LU R215, [R1+0x44] ;  /* 0x0000440001d77983 */ /* 0x004ea80000300800 */
[----:B---3--:R-:W3:Y:S04]  /*3b00*/  LDL.LU R216, [R1+0x48] ;  /* 0x0000480001d87983 */ /* 0x008ee80000300800 */
[----:B----4-:R-:W4:Y:S04]  /*3b10*/  LDL.LU R217, [R1+0x4c] ;  /* 0x00004c0001d97983 */ /* 0x010f280000300800 */
[----:B0-----:R-:W4:Y:S04]  /*3b20*/  LDL.LU R218, [R1+0x50] ;  /* 0x0000500001da7983 */ /* 0x001f280000300800 */
[----:B------:R-:W4:Y:S04]  /*3b30*/  LDL.LU R219, [R1+0x54] ;  /* 0x0000540001db7983 */ /* 0x000f280000300800 */
[----:B------:R-:W4:Y:S04]  /*3b40*/  LDL.LU R220, [R1+0x58] ;  /* 0x0000580001dc7983 */ /* 0x000f280000300800 */
[----:B------:R-:W4:Y:S04]  /*3b50*/  LDL.LU R221, [R1+0x5c] ;  /* 0x00005c0001dd7983 */ /* 0x000f280000300800 */
[----:B------:R-:W4:Y:S04]  /*3b60*/  LDL.LU R222, [R1+0x60] ;  /* 0x0000600001de7983 */ /* 0x000f280000300800 */
[----:B------:R-:W4:Y:S04]  /*3b70*/  LDL.LU R223, [R1+0x64] ;  /* 0x0000640001df7983 */ /* 0x000f280000300800 */
[----:B------:R-:W4:Y:S04]  /*3b80*/  LDL.LU R224, [R1+0x68] ;  /* 0x0000680001e07983 */ /* 0x000f280000300800 */
[----:B-1----:R-:W4:Y:S04]  /*3b90*/  LDL.LU R225, [R1+0x6c] ;  /* 0x00006c0001e17983 */ /* 0x002f280000300800 */
[----:B------:R-:W4:Y:S04]  /*3ba0*/  LDL.LU R226, [R1+0x70] ;  /* 0x0000700001e27983 */ /* 0x000f280000300800 */
[----:B------:R-:W4:Y:S01]  /*3bb0*/  LDL.LU R227, [R1+0x74] ;  /* 0x0000740001e37983 */ /* 0x000f220000300800 */
[----:B------:R-:W-:-:S05]  /*3bc0*/  FADD R211, R135, R211 ;  /* 0x000000d387d37221 */ /* 0x000fca0000000000 */
[----:B------:R0:W-:Y:S01]  /*3bd0*/  STL [R1+0x34], R211 ;  /* 0x000034d301007387 */ /* 0x0001e20000100800 */
[----:B------:R-:W-:-:S03]  /*3be0*/  FADD R212, R136, R212 ;  /* 0x000000d488d47221 */ /* 0x000fc60000000000 */
[----:B0-----:R1:W5:Y:S01]  /*3bf0*/  LDL.LU R211, [R1+0xcc] ;  /* 0x0000cc0001d37983 */ /* 0x0013620000300800 */
[----:B------:R-:W-:-:S03]  /*3c00*/  FADD R213, R137, R213 ;  /* 0x000000d589d57221 */ /* 0x000fc60000000000 */
[----:B------:R0:W-:Y:S01]  /*3c10*/  STL [R1+0x38], R212 ;  /* 0x000038d401007387 */ /* 0x0001e20000100800 */
[----:B------:R-:W-:-:S01]  /*3c20*/  FADD R214, R138, R214 ;  /* 0x000000d68ad67221 */ /* 0x000fc20000000000 */
[----:B--2---:R-:W-:Y:S02]  /*3c30*/  FADD R215, R139, R215 ;  /* 0x000000d78bd77221 */ /* 0x004fe40000000000 */
[----:B0-----:R1:W5:Y:S01]  /*3c40*/  LDL.LU R212, [R1+0xc8] ;  /* 0x0000c80001d47983 */ /* 0x0013620000300800 */
[----:B---3--:R-:W-:-:S03]  /*3c50*/  FADD R216, R140, R216 ;  /* 0x000000d88cd87221 */ /* 0x008fc60000000000 */
[----:B------:R0:W-:Y:S01]  /*3c60*/  STL [R1+0x3c], R213 ;  /* 0x00003cd501007387 */ /* 0x0001e20000100800 */
[----:B----4-:R-:W-:-:S03]  /*3c70*/  FADD R217, R141, R217 ;  /* 0x000000d98dd97221 */ /* 0x010fc60000000000 */
[----:B0-----:R1:W5:Y:S01]  /*3c80*/  LDL.LU R213, [R1+0xc4] ;  /* 0x0000c40001d57983 */ /* 0x0013620000300800 */
[----:B------:R-:W-:-:S03]  /*3c90*/  FADD R218, R142, R218 ;  /* 0x000000da8eda7221 */ /* 0x000fc60000000000 */
[----:B------:R0:W-:Y:S01]  /*3ca0*/  STL [R1+0x40], R214 ;  /* 0x000040d601007387 */ /* 0x0001e20000100800 */
[----:B------:R-:W-:-:S01]  /*3cb0*/  FADD R219, R143, R219 ;  /* 0x000000db8fdb7221 */ /* 0x000fc20000000000 */
[----:B------:R-:W-:Y:S02]  /*3cc0*/  FADD R220, R144, R220 ;  /* 0x000000dc90dc7221 */ /* 0x000fe40000000000 */
[----:B0-----:R1:W5:Y:S04]  /*3cd0*/  LDL.LU R214, [R1+0xc0] ;  /* 0x0000c00001d67983 */ /* 0x0013680000300800 */
[----:B------:R0:W-:Y:S01]  /*3ce0*/  STL [R1+0x44], R215 ;  /* 0x000044d701007387 */ /* 0x0001e20000100800 */
[----:B------:R-:W-:-:S01]  /*3cf0*/  FADD R221, R145, R221 ;  /* 0x000000dd91dd7221 */ /* 0x000fc20000000000 */
[----:B------:R-:W-:-:S02]  /*3d00*/  FADD R222, R146, R222 ;  /* 0x000000de92de7221 */ /* 0x000fc40000000000 */
[----:B0-----:R1:W5:Y:S04]  /*3d10*/  LDL.LU R215, [R1+0xbc] ;  /* 0x0000bc0001d77983 */ /* 0x0013680000300800 */
[----:B------:R0:W-:Y:S01]  /*3d20*/  STL [R1+0x48], R216 ;  /* 0x000048d801007387 */ /* 0x0001e20000100800 */
[----:B------:R-:W-:-:S03]  /*3d30*/  FADD R223, R147, R223 ;  /* 0x000000df93df7221 */ /* 0x000fc60000000000 */
        /* <DEDUP_REMOVED lines=13> */
[----:B------:R0:W-:Y:S04]  /*3e10*/  STL [R1+0x5c], R221 ;  /* 0x00005cdd01007387 */ /* 0x0001e80000100800 */
        /* <DEDUP_REMOVED lines=12> */
[----:B0-----:R1:W5:Y:S01]  /*3ee0*/  LDL.LU R227, [R1+0x8c] ;  /* 0x00008c0001e37983 */ /* 0x0013620000300800 */
[----:B------:R-:W-:-:S05]  /*3ef0*/  UMOV UR6, URZ ;  /* 0x0000003f00067c82 */ /* 0x000fca0008000000 */
.L_x_28:
[----:B------:R-:W-:Y:S05]  /*3f00*/  @!P2 BRA `(.L_x_29) ;  /* 0x000000000004a947 */ /* 0x000fea0003800000 */
[----:B------:R-:W-:Y:S01]  /*3f10*/  BPT.TRAP 0x1 ;  /* 0x000000040000795c */ /* 0x000fe20000300000 */
.L_x_29:
[----:B-----5:R3:W-:Y:S04]  /*3f20*/  STL [R1+0x8c], R0 ;  /* 0x00008c0001007387 */ /* 0x0207e80000100800 */
[----:B---3--:R-:W3:Y:S01]  /*3f30*/  LDL R0, [R1+0x78] ;  /* 0x0000780001007983 */ /* 0x008ee20000100800 */
[----:B0-----:R-:W-:-:S05]  /*3f40*/  IMAD.U32 R229, RZ, RZ, UR17 ;  /* 0x00000011ffe57e24 */ /* 0x001fca000f8e00ff */
[----:B------:R-:W-:-:S05]  /*3f50*/  @P0 LEA R229, R229, UR14, 0x3 ;  /* 0x0000000ee5e50c11 */ /* 0x000fca000f8e18ff */
[----:B------:R-:W-:Y:S01]  /*3f60*/  @P0 VIADD R229, R229, 0x28 ;  /* 0x00000028e5e50836 */ /* 0x000fe20000000000 */
[----:B------:R-:W-:-:S06]  /*3f70*/  UISETP.GT.U32.AND UP0, UPT, UR13, 0x1, UPT ;  /* 0x000000010d00788c */ /* 0x000fcc000bf04070 */
[----:B------:R-:W-:Y:S02]  /*3f80*/  PLOP3.LUT P1, PT, PT, PT, UP0, 0x80, 0x0 ;  /* 0x000000000000781c */ /* 0x000fe40003f2f008 */
[----:B---3--:R-:W-:Y:S02]  /*3f90*/  @P0 PRMT R229, R0, 0x654, R229 ;  /* 0x0000065400e50816 */ /* 0x008fe400000000e5 */
[----:B------:R0:W5:Y:S02]  /*3fa0*/  LDL.LU R0, [R1+0x8c] ;  /* 0x00008c0001007983 */ /* 0x0001640000300800 */
[----:B------:R0:W-:Y:S07]  /*3fb0*/  @P0 SYNCS.ARRIVE.TRANS64.RED.A1T0 RZ, [R229+URZ], RZ ;  /* 0x000000ffe5ff09a7 */ /* 0x0001ee000810043f */
[----:B------:R-:W-:Y:S05]  /*3fc0*/  @P1 BRA `(.L_x_30) ;  /* 0x0000000000041947 */ /* 0x000fea0003800000 */
[----:B------:R-:W-:Y:S01]  /*3fd0*/  BPT.TRAP 0x1 ;  /* 0x000000040000795c */ /* 0x000fe20000300000 */
.L_x_30:
[----:B------:R-:W-:Y:S01]  /*3fe0*/  UIADD3 UR16, UR16, 0x1, URZ ;  /* 0x0000000110107890 */ /* 0x000fe2000fffe03f */
[C---:B------:R-:W-:Y:S01]  /*3ff0*/  ISETP.GT.AND P1, PT, R228.reuse, 0x1, PT ;  /* 0x00000001e400780c */ /* 0x040fe20003f24270 */
[----:B------:R-:W-:Y:S01]  /*4000*/  UIADD3 UR17, UR17, 0x1, URZ ;  /* 0x0000000111117890 */ /* 0x000fe2000fffe03f */
[----:B------:R-:W-:Y:S01]  /*4010*/  VIADD R228, R228, 0xffffffff ;  /* 0xffffffffe4e47836 */ /* 0x000fe20000000000 */
[----:B------:R-:W-:Y:S02]  /*4020*/  UISETP.NE.AND UP0, UPT, UR16, 0x5, UPT ;  /* 0x000000051000788c */ /* 0x000fe4000bf05270 */
[----:B------:R-:W-:Y:S02]  /*4030*/  UISETP.NE.AND UP1, UPT, UR17, 0x5, UPT ;  /* 0x000000051100788c */ /* 0x000fe4000bf25270 */
[----:B------:R-:W-:Y:S02]  /*4040*/  USEL UR8, URZ, 0x1, UP0 ;  /* 0x000000013f087887 */ /* 0x000fe40008000000 */
[----:B------:R-:W-:-:S02]  /*4050*/  USEL UR16, UR16, URZ, UP0 ;  /* 0x0000003f10107287 */ /* 0x000fc40008000000 */
[----:B------:R-:W-:Y:S02]  /*4060*/  USEL UR17, UR17, URZ, UP1 ;  /* 0x0000003f11117287 */ /* 0x000fe40008800000 */
[----:B------:R-:W-:Y:S01]  /*4070*/  LOP3.LUT R227, R227, UR8, RZ, 0x3c, !PT ;  /* 0x00000008e3e37c12 */ /* 0x000fe2000f8e3cff */
[----:B------:R-:W-:Y:S01]  /*4080*/  UMOV UR8, 0x1 ;  /* 0x0000000100087882 */ /* 0x000fe20000000000 */
[----:B------:R-:W-:Y:S08]  /*4090*/  @P1 BRA `(.L_x_31) ;  /* 0xffffffec008c1947 */ /* 0x000ff0000383ffff */
.L_x_23:
[----:B------:R-:W-:-:S04]  /*40a0*/  UISETP.NE.AND UP0, UPT, UR6, URZ, UPT ;  /* 0x0000003f0600728c */ /* 0x000fc8000bf05270 */
[----:B------:R-:W-:-:S06]  /*40b0*/  USEL UR6, URZ, 0x1, !UP0 ;  /* 0x000000013f067887 */ /* 0x000fcc000c000000 */
[----:B------:R-:W-:-:S13]  /*40c0*/  ISETP.NE.AND P1, PT, RZ, UR6, PT ;  /* 0x00000006ff007c0c */ /* 0x000fda000bf25270 */
[----:B------:R-:W-:Y:S05]  /*40d0*/  @!P1 BRA `(.L_x_32) ;  /* 0x0000000c00dc9947 */ /* 0x000fea0003800000 */
[----:B------:R-:W3:Y:S04]  /*40e0*/  LDL.LU R227, [R1+0x74] ;  /* 0x0000740001e37983 */ /* 0x000ee80000300800 */
[----:B---3--:R3:W-:Y:S04]  /*40f0*/  STL [R1+0x8c], R227 ;  /* 0x00008ce301007387 */ /* 0x0087e80000100800 */
[----:B---3--:R-:W3:Y:S04]  /*4100*/  LDL.LU R227, [R1+0x70] ;  /* 0x0000700001e37983 */ /* 0x008ee80000300800 */
        /* <DEDUP_REMOVED lines=55> */
[----:B---3--:R-:W3:Y:S01]  /*4480*/  LDL.LU R227, [R1] ;  /* 0x0000000001e37983 */ /* 0x008ee20000300800 */
[----:B------:R-:W-:-:S02]  /*4490*/  WARPGROUP.DEPBAR.LE gsb0, 0x0 ;  /* 0x00008000000079c5 */ /* 0x000fc40000010000 */
[----:B------:R-:W-:Y:S01]  /*44a0*/  FADD R226, R24, R226 ;  /* 0x000000e218e27221 */ /* 0x000fe20000000000 */
        /* <DEDUP_REMOVED lines=96> */
[----:B-----5:R-:W-:Y:S01]  /*4ab0*/  FADD R0, R121, R0 ;  /* 0x0000000079007221 */ /* 0x020fe20000000000 */
[----:B---3--:R-:W-:-:S05]  /*4ac0*/  FADD R227, R122, R227 ;  /* 0x000000e37ae37221 */ /* 0x008fca0000000000 */
[----:B------:R3:W-:Y:S04]  /*4ad0*/  STL [R1], R227 ;  /* 0x000000e301007387 */ /* 0x0007e80000100800 */
[----:B---3--:R-:W3:Y:S02]  /*4ae0*/  LDL.LU R227, [R1+0xfc] ;  /* 0x0000fc0001e37983 */ /* 0x008ee40000300800 */
[----:B---3--:R-:W-:-:S05]  /*4af0*/  FADD R227, R123, R227 ;  /* 0x000000e37be37221 */ /* 0x008fca0000000000 */
[----:B------:R3:W-:Y:S04]  /*4b00*/  STL [R1+0x4], R227 ;  /* 0x000004e301007387 */ /* 0x0007e80000100800 */
        /* <DEDUP_REMOVED lines=83> */
[----:B------:R3:W-:Y:S02]  /*5040*/  STL [R1+0x74], R227 ;  /* 0x000074e301007387 */ /* 0x0007e40000100800 */
.L_x_32:
[----:B------:R-:W-:Y:S02]  /*5050*/  WARPGROUP.DEPBAR.LE gsb0, 0x0 ;  /* 0x00008000000079c5 */ /* 0x000fe40000010000 */
[----:B------:R-:W4:Y:S02]  /*5060*/  LDC R24, c[0x0][0x28c] ;  /* 0x0000a300ff187b82 */ /* 0x000f240000000800 */
[----:B----4-:R-:W-:-:S13]  /*5070*/  ISETP.GE.AND P1, PT, R24, 0x1, PT ;  /* 0x000000011800780c */ /* 0x010fda0003f26270 */
[----:B------:R-:W-:Y:S05]  /*5080*/  @!P1 BRA `(.L_x_33) ;  /* 0x00000000005c9947 */ /* 0x000fea0003800000 */
[----:B------:R-:W-:-:S06]  /*5090*/  UISETP.NE.AND UP0, UPT, UR22, 0x3, UPT ;  /* 0x000000031600788c */ /* 0x000fcc000bf05270 */
[----:B------:R-:W-:-:S13]  /*50a0*/  PLOP3.LUT P1, PT, PT, PT, UP0, 0x80, 0x0 ;  /* 0x000000000000781c */ /* 0x000fda0003f2f008 */
[----:B------:R-:W-:Y:S05]  /*50b0*/  @!P1 BRA `(.L_x_34) ;  /* 0x0000000000049947 */ /* 0x000fea0003800000 */
[----:B------:R-:W-:Y:S01]  /*50c0*/  BPT.TRAP 0x1 ;  /* 0x000000040000795c */ /* 0x000fe20000300000 */
.L_x_34:
[----:B------:R-:W-:Y:S04]  /*50d0*/  BSSY B0, `(.L_x_35) ;  /* 0x000000e000007945 */ /* 0x000fe80003800000 */
[----:B------:R-:W-:Y:S05]  /*50e0*/  @!P0 BRA `(.L_x_36) ;  /* 0x0000000000308947 */ /* 0x000fea0003800000 */
[----:B---3--:R-:W3:Y:S01]  /*50f0*/  LDL R227, [R1+0x78] ;  /* 0x0000780001e37983 */ /* 0x008ee20000100800 */
[----:B------:R-:W-:-:S04]  /*5100*/  UISETP.LT.AND UP0, UPT, UR12, 0x1, UPT ;  /* 0x000000010c00788c */ /* 0x000fc8000bf01270 */
[----:B------:R-:W-:-:S04]  /*5110*/  USEL UR8, UR12, 0x1, UP0 ;  /* 0x000000010c087887 */ /* 0x000fc80008000000 */
[----:B------:R-:W-:-:S04]  /*5120*/  UIADD3 UR8, UR5, UR12, -UR8 ;  /* 0x0000000c05087290 */ /* 0x000fc8000fffe808 */
[----:B------:R-:W-:-:S04]  /*5130*/  UIMAD.WIDE.U32 UR6, UR8, -0x33333333, URZ ;  /* 0xcccccccd080678a5 */ /* 0x000fc8000f8e003f */
[----:B------:R-:W-:-:S04]  /*5140*/  USHF.R.U32.HI UR6, URZ, 0x2, UR7 ;  /* 0x000000023f067899 */ /* 0x000fc80008011607 */
[----:B------:R-:W-:-:S04]  /*5150*/  UIMAD UR8, UR6, -0x5, UR8 ;  /* 0xfffffffb060878a4 */ /* 0x000fc8000f8e0208 */
[----:B------:R-:W-:-:S04]  /*5160*/  ULEA UR8, UR8, UR14, 0x3 ;  /* 0x0000000e08087291 */ /* 0x000fc8000f8e183f */
[----:B------:R-:W-:-:S06]  /*5170*/  UIADD3 UR8, UR8, 0x28, URZ ;  /* 0x0000002808087890 */ /* 0x000fcc000fffe03f */
[----:B------:R-:W-:-:S05]  /*5180*/  IMAD.U32 R24, RZ, RZ, UR8 ;  /* 0x00000008ff187e24 */ /* 0x000fca000f8e00ff */
[----:B---3--:R-:W-:-:S04]  /*5190*/  PRMT R24, R227, 0x654, R24 ;  /* 0x00000654e3187816 */ /* 0x008fc80000000018 */
[----:B------:R4:W-:Y:S03]  /*51a0*/  SYNCS.ARRIVE.TRANS64.RED.A1T0 RZ, [R24+URZ], RZ ;  /* 0x000000ff18ff79a7 */ /* 0x0009e6000810043f */
.L_x_36:
[----:B------:R-:W-:Y:S05]  /*51b0*/  BSYNC B0 ;  /* 0x0000000000007941 */ /* 0x000fea0003800000 */
.L_x_35:
[----:B------:R-:W-:-:S06]  /*51c0*/  UISETP.GT.U32.AND UP0, UPT, UR13, 0x1, UPT ;  /* 0x000000010d00788c */ /* 0x000fcc000bf04070 */
[----:B------:R-:W-:-:S13]  /*51d0*/  PLOP3.LUT P1, PT, PT, PT, UP0, 0x80, 0x0 ;  /* 0x000000000000781c */ /* 0x000fda0003f2f008 */
[----:B------:R-:W-:Y:S05]  /*51e0*/  @P1 BRA `(.L_x_33) ;  /* 0x0000000000041947 */ /* 0x000fea0003800000 */
[----:B------:R-:W-:Y:S01]  /*51f0*/  BPT.TRAP 0x1 ;  /* 0x000000040000795c */ /* 0x000fe20000300000 */
.L_x_33:
[----:B------:R0:W-:Y:S01]  /*5200*/  STL [R1+0x90], R2 ;  /* 0x0000900201007387 */ /* 0x0001e20000100800 */
[----:B------:R-:W1:Y:S01]  /*5210*/  LDC R28, c[0x0][0x288] ;  /* 0x0000a200ff1c7b82 */ /* 0x000e620000000800 */
[----:B------:R-:W-:Y:S02]  /*5220*/  UIADD3 UR9, UR12, UR5, URZ ;  /* 0x000000050c097290 */ /* 0x000fe4000fffe03f */
[----:B-----5:R2:W-:Y:S01]  /*5230*/  STL [R1+0x8c], R0 ;  /* 0x00008c0001007387 */ /* 0x0205e20000100800 */
[----:B------:R-:W-:Y:S01]  /*5240*/  USHF.R.S32.HI UR10, URZ, 0x1f, UR23 ;  /* 0x0000001f3f0a7899 */ /* 0x000fe20008011417 */
[----:B------:R-:W-:Y:S01]  /*5250*/  ULDC.64 UR14, c[0x0][0x5d0] ;  /* 0x00017400000e7ab9 */ /* 0x000fe20000000a00 */
[----:B------:R-:W-:Y:S01]  /*5260*/  ULDC UR11, c[0x0][0x284] ;  /* 0x0000a100000b7ab9 */ /* 0x000fe20000000800 */
[----:B0-----:R-:W4:Y:S01]  /*5270*/  S2R R2, SR_TID.X ;  /* 0x0000000000027919 */ /* 0x001f220000002100 */
[----:B--2---:R-:W2:Y:S04]  /*5280*/  LDL.LU R0, [R1+0x84] ;  /* 0x0000840001007983 */ /* 0x004ea80000300800 */
[----:B---3--:R-:W3:Y:S01]  /*5290*/  LDL.LU R227, [R1+0x88] ;  /* 0x0000880001e37983 */ /* 0x008ee20000300800 */
[----:B------:R-:W-:-:S02]  /*52a0*/  UISETP.GT.U32.AND UP0, UPT, UR9, 0x4, UPT ;  /* 0x000000040900788c */ /* 0x000fc4000bf04070 */
[----:B------:R-:W-:Y:S01]  /*52b0*/  UISETP.GE.U32.AND UP1, UPT, UR12, 0x5, UPT ;  /* 0x000000050c00788c */ /* 0x000fe2000bf26070 */
[--C-:B----4-:R-:W-:Y:S02]  /*52c0*/  SHF.R.U32.HI R24, RZ, 0x2, R2.reuse ;  /* 0x00000002ff187819 */ /* 0x110fe40000011602 */
[----:B------:R-:W-:Y:S02]  /*52d0*/  LOP3.LUT R26, R2, 0x60, RZ, 0xc0, !PT ;  /* 0x00000060021a7812 */ /* 0x000fe400078ec0ff */
[----:B------:R-:W-:Y:S02]  /*52e0*/  SHF.R.U32.HI R27, RZ, 0x7, R2 ;  /* 0x00000007ff1b7819 */ /* 0x000fe40000011602 */
[----:B------:R-:W-:Y:S02]  /*52f0*/  LOP3.LUT R25, R24, 0x7, RZ, 0xc0, !PT ;  /* 0x0000000718197812 */ /* 0x000fe400078ec0ff */
[----:B------:R-:W-:Y:S02]  /*5300*/  SHF.R.U32.HI R26, RZ, 0x1, R26 ;  /* 0x00000001ff1a7819 */ /* 0x000fe4000001161a */
[----:B------:R-:W-:-:S02]  /*5310*/  LOP3.LUT R24, R27, 0x1, RZ, 0xc0, !PT ;  /* 0x000000011b187812 */ /* 0x000fc400078ec0ff */
[----:B------:R-:W-:-:S03]  /*5320*/  IADD3 R29, RZ, -R26, -R25 ;  /* 0x8000001aff1d7210 */ /* 0x000fc60007ffe819 */
[C---:B------:R-:W-:Y:S02]  /*5330*/  IMAD.SHL.U32 R30, R24.reuse, 0x40, RZ ;  /* 0x00000040181e7824 */ /* 0x040fe400078e00ff */
[----:B------:R-:W-:Y:S02]  /*5340*/  IMAD R29, R24, -0x40, R29 ;  /* 0xffffffc0181d7824 */ /* 0x000fe400078e021d */
[----:B------:R-:W-:Y:S02]  /*5350*/  IMAD.SHL.U32 R24, R2, 0x2, RZ ;  /* 0x0000000202187824 */ /* 0x000fe400078e00ff */
[----:B--2---:R-:W-:-:S03]  /*5360*/  IMAD.SHL.U32 R35, R0, 0x100, RZ ;  /* 0x0000010000237824 */ /* 0x004fc600078e00ff */
[----:B------:R-:W-:Y:S02]  /*5370*/  LOP3.LUT R32, R24, 0x6, RZ, 0xc0, !PT ;  /* 0x0000000618207812 */ /* 0x000fe400078ec0ff */
[----:B------:R-:W-:Y:S02]  /*5380*/  LOP3.LUT R24, R2, 0x3, RZ, 0xc0, !PT ;  /* 0x0000000302187812 */ /* 0x000fe400078ec0ff */
[----:B------:R0:W5:Y:S01]  /*5390*/  LDL.LU R2, [R1+0x90] ;  /* 0x0000900001027983 */ /* 0x0001620000300800 */
[----:B------:R-:W-:Y:S01]  /*53a0*/  PRMT R32, R32, 0x6540, R0 ;  /* 0x0000654020207816 */ /* 0x000fe20000000000 */
[----:B------:R-:W-:Y:S01]  /*53b0*/  UIMAD UR5, UR10, UR14, URZ ;  /* 0x0000000e0a0572a4 */ /* 0x000fe2000f8e023f */
[----:B------:R-:W-:Y:S01]  /*53c0*/  LOP3.LUT R27, R30, 0x40, R25, 0xe2, !PT ;  /* 0x000000401e1b7812 */ /* 0x000fe200078ee219 */
[----:B------:R0:W5:Y:S01]  /*53d0*/  LDL.LU R0, [R1+0x8c] ;  /* 0x00008c0001007983 */ /* 0x0001620000300800 */
[----:B-1----:R-:W-:Y:S01]  /*53e0*/  IMAD R34, R24, -0x2, R28 ;  /* 0xfffffffe18227824 */ /* 0x002fe200078e021c */
[----:B------:R-:W-:Y:S01]  /*53f0*/  ISETP.GE.AND P1, PT, R35, R28, PT ;  /* 0x0000001c2300720c */ /* 0x000fe20003f26270 */
[----:B---3--:R-:W-:Y:S01]  /*5400*/  IMAD.SHL.U32 R28, R227, 0x80, RZ ;  /* 0x00000080e31c7824 */ /* 0x008fe200078e00ff */
[----:B------:R-:W-:Y:S01]  /*5410*/  UISETP.LT.U32.AND UP0, UPT, UR12, 0x5, UP0 ;  /* 0x000000050c00788c */ /* 0x000fe20008701070 */
[----:B------:R-:W-:-:S03]  /*5420*/  SHF.R.S32.HI R33, RZ, 0x1f, R32 ;  /* 0x0000001fff217819 */ /* 0x000fc60000011420 */
[C---:B------:R-:W-:Y:S01]  /*5430*/  ISETP.GE.OR P1, PT, R28.reuse, UR11, P1 ;  /* 0x0000000b1c007c0c */ /* 0x040fe20008f26670 */
[----:B------:R-:W-:Y:S01]  /*5440*/  UIMAD UR8, UR23, UR15, UR5 ;  /* 0x0000000f170872a4 */ /* 0x000fe2000f8e0205 */
[----:B------:R-:W-:Y:S01]  /*5450*/  IMAD.U32 R25, RZ, RZ, UR14 ;  /* 0x0000000eff197e24 */ /* 0x000fe2000f8e00ff */
[----:B------:R-:W-:Y:S02]  /*5460*/  UIMAD.WIDE.U32 UR6, UR9, -0x33333333, URZ ;  /* 0xcccccccd090678a5 */ /* 0x000fe4000f8e003f */
[----:B------:R-:W-:Y:S01]  /*5470*/  USEL UR5, URZ, 0x1, !UP0 ;  /* 0x000000013f057887 */ /* 0x000fe2000c000000 */
[----:B------:R-:W-:Y:S01]  /*5480*/  IMAD.WIDE.U32 R24, R25, UR23, R32 ;  /* 0x0000001719187c25 */ /* 0x000fe2000f8e0020 */
[----:B------:R-:W-:Y:S02]  /*5490*/  USHF.R.U32.HI UR6, URZ, 0x2, UR7 ;  /* 0x000000023f067899 */ /* 0x000fe40008011607 */
[----:B------:R-:W-:Y:S01]  /*54a0*/  ULOP3.LUT UR4, UR4, UR5, URZ, 0x3c, !UPT ;  /* 0x0000000504047292 */ /* 0x000fe2000f8e3c3f */
[----:B------:R-:W-:Y:S01]  /*54b0*/  IMAD.WIDE R30, R227, 0x80, RZ ;  /* 0x00000080e31e7825 */ /* 0x000fe200078e02ff */
[----:B------:R-:W-:Y:S01]  /*54c0*/  UIMAD UR5, UR6, -0x5, UR9 ;  /* 0xfffffffb060578a4 */ /* 0x000fe2000f8e0209 */
[----:B------:R-:W-:Y:S01]  /*54d0*/  IADD3 R38, -R28, UR11, R29 ;  /* 0x0000000b1c267c10 */ /* 0x000fe2000fffe11d */
[----:B------:R-:W-:Y:S01]  /*54e0*/  @UP1 ULOP3.LUT UR4, UR4, 0x1, UR6, 0x78, !UPT ;  /* 0x0000000104041892 */ /* 0x000fe2000f8e7806 */
[----:B------:R-:W-:Y:S01]  /*54f0*/  VIADD R25, R25, UR8 ;  /* 0x0000000819197c36 */ /* 0x000fe20008000000 */
[----:B------:R-:W-:Y:S01]  /*5500*/  LOP3.LUT R39, R30, R27, R26, 0xfe, !PT ;  /* 0x0000001b1e277212 */ /* 0x000fe200078efe1a */
[----:B------:R-:W-:-:S02]  /*5510*/  IMAD.IADD R35, R34, 0x1, -R35 ;  /* 0x0000000122237824 */ /* 0x000fc400078e0a23 */
[----:B------:R-:W-:Y:S01]  /*5520*/  IMAD.MOV.U32 R34, RZ, RZ, -0x1 ;  /* 0xffffffffff227424 */ /* 0x000fe200078e00ff */
[----:B0-----:R-:W-:Y:S06]  /*5530*/  @P1 BRA `(.L_x_37) ;  /* 0x0000008c00981947 */ /* 0x001fec0003800000 */
[----:B------:R-:W0:Y:S01]  /*5540*/  LDC.64 R28, c[0x0][0x5c8] ;  /* 0x00017200ff1c7b82 */ /* 0x000e220000000a00 */
[----:B------:R-:W-:Y:S01]  /*5550*/  ULDC.64 UR6, c[0x0][0x5c0] ;  /* 0x0001700000067ab9 */ /* 0x000fe20000000a00 */
[----:B------:R-:W-:Y:S01]  /*5560*/  BSSY B0, `(.L_x_37) ;  /* 0x00008e3000007945 */ /* 0x000fe20003800000 */
[-C--:B0-----:R-:W-:Y:S02]  /*5570*/  IMAD R26, R31, R28.reuse, RZ ;  /* 0x0000001c1f1a7224 */ /* 0x081fe400078e02ff */
[----:B------:R-:W-:-:S04]  /*5580*/  IMAD.WIDE.U32 R24, R39, R28, R24 ;  /* 0x0000001c27187225 */ /* 0x000fc800078e0018 */
[----:B------:R-:W-:Y:S01]  /*5590*/  IMAD R27, R39, R29, R26 ;  /* 0x0000001d271b7224 */ /* 0x000fe200078e021a */
[----:B------:R-:W-:Y:S02]  /*55a0*/  LEA R26, P1, R28, R24, 0x3 ;  /* 0x000000181c1a7211 */ /* 0x000fe400078218ff */
[----:B------:R-:W-:Y:S01]  /*55b0*/  IADD3 R24, P2, R24, UR6, RZ ;  /* 0x0000000618187c10 */ /* 0x000fe2000ff5e0ff */
[----:B------:R-:W-:Y:S01]  /*55c0*/  IMAD.IADD R27, R25, 0x1, R27 ;  /* 0x00000001191b7824 */ /* 0x000fe200078e021b */
[----:B------:R-:W-:-:S04]  /*55d0*/  IADD3 R26, P4, R26, UR6, RZ ;  /* 0x000000061a1a7c10 */ /* 0x000fc8000ff9e0ff */
[----:B------:R-:W-:Y:S02]  /*55e0*/  LEA.HI.X R28, R28, R27, R29, 0x3, P1 ;  /* 0x0000001b1c1c7211 */ /* 0x000fe400008f1c1d */
[----:B------:R-:W-:Y:S02]  /*55f0*/  FSETP.NEU.AND P1, PT, RZ, UR21, PT ;  /* 0x00000015ff007c0b */ /* 0x000fe4000bf2d000 */
[----:B------:R-:W-:Y:S02]  /*5600*/  IADD3.X R25, R27, UR7, RZ, P2, !PT ;  /* 0x000000071b197c10 */ /* 0x000fe400097fe4ff */
[----:B------:R-:W-:-:S09]  /*5610*/  IADD3.X R27, R28, UR7, RZ, P4, !PT ;  /* 0x000000071c1b7c10 */ /* 0x000fd2000a7fe4ff */
[----:B------:R-:W-:Y:S05]  /*5620*/  @!P1 BRA `(.L_x_38) ;  /* 0x0000006800d89947 */ /* 0x000fea0003800000 */
[----:B------:R-:W-:Y:S01]  /*5630*/  ULDC.64 UR8, c[0x0][0x5b8] ;  /* 0x00016e0000087ab9 */ /* 0x000fe20000000a00 */
[----:B------:R-:W-:Y:S01]  /*5640*/  ISETP.GE.AND P1, PT, R38, 0x1, PT ;  /* 0x000000012600780c */ /* 0x000fe20003f26270 */
[----:B------:R-:W-:Y:S02]  /*5650*/  UIMAD UR6, UR10, UR8, URZ ;  /* 0x000000080a0672a4 */ /* 0x000fe4000f8e023f */
[----:B------:R-:W-:Y:S01]  /*5660*/  IMAD.U32 R29, RZ, RZ, UR8 ;  /* 0x00000008ff1d7e24 */ /* 0x000fe2000f8e00ff */
[----:B------:R-:W-:Y:S01]  /*5670*/  BSSY B1, `(.L_x_39) ;  /* 0x000000f000017945 */ /* 0x000fe20003800000 */
[----:B------:R-:W-:Y:S01]  /*5680*/  ISETP.LT.OR P5, PT, R35, 0x1, !P1 ;  /* 0x000000012300780c */ /* 0x000fe20004fa1670 */
[----:B------:R-:W-:Y:S02]  /*5690*/  UIMAD UR6, UR23, UR9, UR6 ;  /* 0x00000009170672a4 */ /* 0x000fe4000f8e0206 */
[----:B------:R-:W-:Y:S01]  /*56a0*/  IMAD.WIDE.U32 R32, R29, UR23, R32 ;  /* 0x000000171d207c25 */ /* 0x000fe2000f8e0020 */
[----:B------:R-:W-:-:S03]  /*56b0*/  ULDC.64 UR8, c[0x0][0x5a8] ;  /* 0x00016a0000087ab9 */ /* 0x000fc60000000a00 */
[----:B------:R-:W-:Y:S01]  /*56c0*/  VIADD R33, R33, UR6 ;  /* 0x0000000621217c36 */ /* 0x000fe20008000000 */
[----:B------:R-:W-:Y:S02]  /*56d0*/  ULDC.64 UR6, c[0x0][0x5b0] ;  /* 0x00016c0000067ab9 */ /* 0x000fe40000000a00 */
[----:B------:R-:W-:Y:S02]  /*56e0*/  IMAD R36, R31, UR6, RZ ;  /* 0x000000061f247c24 */ /* 0x000fe4000f8e02ff */
[----:B------:R-:W-:-:S04]  /*56f0*/  IMAD.WIDE.U32 R28, R39, UR6, R32 ;  /* 0x00000006271c7c25 */ /* 0x000fc8000f8e0020 */
[--C-:B------:R-:W-:Y:S01]  /*5700*/  IMAD R37, R39, UR7, R36.reuse ;  /* 0x0000000727257c24 */ /* 0x100fe2000f8e0224 */
[----:B------:R-:W-:Y:S02]  /*5710*/  IADD3 R28, P2, R28, UR8, RZ ;  /* 0x000000081c1c7c10 */ /* 0x000fe4000ff5e0ff */
[----:B------:R-:W-:Y:S02]  /*5720*/  PRMT R36, RZ, 0x7610, R36 ;  /* 0x00007610ff247816 */ /* 0x000fe40000000024 */
[----:B------:R-:W-:Y:S01]  /*5730*/  IADD3.X R29, R29, UR9, R37, P2, !PT ;  /* 0x000000091d1d7c10 */ /* 0x000fe200097fe425 */
[----:B------:R-:W-:Y:S08]  /*5740*/  @P5 BRA `(.L_x_40) ;  /* 0x0000000000045947 */ /* 0x000ff00003800000 */
[----:B------:R0:W5:Y:S02]  /*5750*/  LDG.E.U8 R36, desc[UR18][R28.64] ;  /* 0x000000121c247981 */ /* 0x000164000c1e1100 */
.L_x_40:
[----:B------:R-:W-:Y:S05]  /*5760*/  BSYNC B1 ;  /* 0x0000000000017941 */ /* 0x000fea0003800000 */
.L_x_39:
[----:B-----5:R-:W-:Y:S01]  /*5770*/  LOP3.LUT R36, R36, 0xff, RZ, 0xc0, !PT ;  /* 0x000000ff24247812 */ /* 0x020fe200078ec0ff */
[----:B------:R-:W-:Y:S01]  /*5780*/  BSSY B1, `(.L_x_41) ;  /* 0x000000b000017945 */ /* 0x000fe20003800000 */
[----:B------:R-:W-:Y:S02]  /*5790*/  ISETP.LT.OR P4, PT, R35, 0x2, !P1 ;  /* 0x000000022300780c */ /* 0x000fe40004f81670 */
[----:B------:R-:W-:-:S05]  /*57a0*/  F2FP.F16.E5M2.UNPACK_B R36, R36 ;  /* 0x00000024ff24723e */ /* 0x000fca00020004ff */
[----:B------:R-:W-:-:S05]  /*57b0*/  HADD2.F32 R36, -RZ, R36.H0_H0 ;  /* 0x20000024ff247230 */ /* 0x000fca0000004100 */
[----:B------:R-:W-:Y:S01]  /*57c0*/  FMUL R37, R36, UR21 ;  /* 0x0000001524257c20 */ /* 0x000fe20008400000 */
[----:B------:R-:W-:-:S03]  /*57d0*/  PRMT R36, RZ, 0x7610, R36 ;  /* 0x00007610ff247816 */ /* 0x000fc60000000024 */
[----:B------:R-:W-:-:S05]  /*57e0*/  FFMA R37, R226, UR20, R37 ;  /* 0x00000014e2257c23 */ /* 0x000fca0008000025 */
[----:B------:R-:W-:-:S05]  /*57f0*/  F2FP.SATFINITE.E5M2.F32.PACK_AB_MERGE_C R37, RZ, R37, RZ ;  /* 0x00000025ff25723e */ /* 0x000fca00048060ff */
[----:B------:R1:W-:Y:S01]  /*5800*/  @!P5 STG.E.U8 desc[UR18][R24.64], R37 ;  /* 0x000000251800d986 */ /* 0x0003e2000c101112 */
[----:B------:R-:W-:Y:S05]  /*5810*/  @P4 BRA `(.L_x_42) ;  /* 0x0000000000044947 */ /* 0x000fea0003800000 */
[----:B------:R2:W5:Y:S02]  /*5820*/  LDG.E.U8 R36, desc[UR18][R28.64+0x1] ;  /* 0x000001121c247981 */ /* 0x000564000c1e1100 */
.L_x_42:
[----:B------:R-:W-:Y:S05]  /*5830*/  BSYNC B1 ;  /* 0x0000000000017941 */ /* 0x000fea0003800000 */
.L_x_41:
[----:B-----5:R-:W-:Y:S01]  /*5840*/  LOP3.LUT R36, R36, 0xff, RZ, 0xc0, !PT ;  /* 0x000000ff24247812 */ /* 0x020fe200078ec0ff */
[----:B------:R-:W-:Y:S01]  /*5850*/  BSSY B1, `(.L_x_43) ;  /* 0x0000013000017945 */ /* 0x000fe20003800000 */
[----:B-1----:R-:W-:Y:S02]  /*5860*/  IADD3 R37, P2, R39, 0x8, RZ ;  /* 0x0000000827257810 */ /* 0x002fe40007f5e0ff */
[----:B------:R-:W-:-:S03]  /*5870*/  F2FP.F16.E5M2.UNPACK_B R36, R36 ;  /* 0x00000024ff24723e */ /* 0x000fc600020004ff */
[----:B------:R-:W-:Y:S01]  /*5880*/  IMAD.X R30, RZ, RZ, R31, P2 ;  /* 0x000000ffff1e7224 */ /* 0x000fe200010e061f */
[----:B------:R-:W-:Y:S01]  /*5890*/  ISETP.GE.AND P2, PT, R38, 0x9, PT ;  /* 0x000000092600780c */ /* 0x000fe20003f46270 */
[----:B------:R-:W-:Y:S02]  /*58a0*/  HADD2.F32 R36, -RZ, R36.H0_H0 ;  /* 0x20000024ff247230 */ /* 0x000fe40000004100 */
[----:B------:R-:W-:Y:S01]  /*58b0*/  IMAD R30, R30, UR6, RZ ;  /* 0x000000061e1e7c24 */ /* 0x000fe2000f8e02ff */
[----:B------:R-:W-:Y:S01]  /*58c0*/  ISETP.LT.OR P5, PT, R35, 0x1, !P2 ;  /* 0x000000012300780c */ /* 0x000fe200057a1670 */
[----:B------:R-:W-:-:S04]  /*58d0*/  IMAD.WIDE.U32 R32, R37, UR6, R32 ;  /* 0x0000000625207c25 */ /* 0x000fc8000f8e0020 */
[----:B------:R-:W-:Y:S01]  /*58e0*/  FMUL R36, R36, UR21 ;  /* 0x0000001524247c20 */ /* 0x000fe20008400000 */
[----:B------:R-:W-:-:S03]  /*58f0*/  IMAD R37, R37, UR7, R30 ;  /* 0x0000000725257c24 */ /* 0x000fc6000f8e021e */
[----:B------:R-:W-:Y:S01]  /*5900*/  FFMA R36, R225, UR20, R36 ;  /* 0x00000014e1247c23 */ /* 0x000fe20008000024 */
[----:B------:R-:W-:Y:S02]  /*5910*/  IADD3 R30, P6, R32, UR8, RZ ;  /* 0x00000008201e7c10 */ /* 0x000fe4000ffde0ff */
[----:B------:R-:W-:Y:S02]  /*5920*/  PRMT R32, RZ, 0x7610, R32 ;  /* 0x00007610ff207816 */ /* 0x000fe40000000020 */
[----:B------:R-:W-:Y:S02]  /*5930*/  F2FP.SATFINITE.E5M2.F32.PACK_AB_MERGE_C R39, RZ, R36, RZ ;  /* 0x00000024ff27723e */ /* 0x000fe400048060ff */
[----:B------:R-:W-:-:S03]  /*5940*/  IADD3.X R31, R33, UR9, R37, P6, !PT ;  /* 0x00000009211f7c10 */ /* 0x000fc6000b7fe425 */
[----:B------:R1:W-:Y:S01]  /*5950*/  @!P4 STG.E.U8 desc[UR18][R24.64+0x1], R39 ;  /* 0x000001271800c986 */ /* 0x0003e2000c101112 */
[----:B------:R-:W-:Y:S05]  /*5960*/  @P5 BRA `(.L_x_44) ;  /* 0x0000000000045947 */ /* 0x000fea0003800000 */
[----:B------:R3:W5:Y:S02]  /*5970*/  LDG.E.U8 R32, desc[UR18][R30.64] ;  /* 0x000000121e207981 */ /* 0x000764000c1e1100 */
.L_x_44:
[----:B------:R-:W-:Y:S05]  /*5980*/  BSYNC B1 ;  /* 0x0000000000017941 */ /* 0x000fea0003800000 */
.L_x_43:
        /* <DEDUP_REMOVED lines=12> */
.L_x_46:
[----:B------:R-:W-:Y:S05]  /*5a50*/  BSYNC B1 ;  /* 0x0000000000017941 */ /* 0x000fea0003800000 */
.L_x_45:
[----:B-----5:R-:W-:Y:S01]  /*5a60*/  LOP3.LUT R32, R32, 0xff, RZ, 0xc0, !PT ;  /* 0x000000ff20207812 */ /* 0x020fe200078ec0ff */
[----:B------:R-:W-:Y:S01]  /*5a70*/  BSSY B1, `(.L_x_47) ;  /* 0x000000b000017945 */ /* 0x000fe20003800000 */
[----:B------:R-:W-:Y:S02]  /*5a80*/  ISETP.LT.OR P5, PT, R35, 0x9, !P1 ;  /* 0x000000092300780c */ /* 0x000fe40004fa1670 */
[----:B------:R-:W-:-:S05]  /*5a90*/  F2FP.F16.E5M2.UNPACK_B R32, R32 ;  /* 0x00000020ff20723e */ /* 0x000fca00020004ff */
[----:B------:R-:W-:-:S05]  /*5aa0*/  HADD2.F32 R32, -RZ, R32.H0_H0 ;  /* 0x20000020ff207230 */ /* 0x000fca0000004100 */
[----:B------:R-:W-:-:S04]  /*5ab0*/  FMUL R32, R32, UR21 ;  /* 0x0000001520207c20 */ /* 0x000fc80008400000 */
[----:B------:R-:W-:-:S05]  /*5ac0*/  FFMA R32, R223, UR20, R32 ;  /* 0x00000014df207c23 */ /* 0x000fca0008000020 */
[----:B----4-:R-:W-:Y:S02]  /*5ad0*/  F2FP.SATFINITE.E5M2.F32.PACK_AB_MERGE_C R33, RZ, R32, RZ ;  /* 0x00000020ff21723e */ /* 0x010fe400048060ff */
[----:B------:R-:W-:-:S03]  /*5ae0*/  PRMT R32, RZ, 0x7610, R32 ;  /* 0x00007610ff207816 */ /* 0x000fc60000000020 */
[----:B------:R4:W-:Y:S01]  /*5af0*/  @!P4 STG.E.U8 desc[UR18][R26.64+0x1], R33 ;  /* 0x000001211a00c986 */ /* 0x0009e2000c101112 */
[----:B------:R-:W-:Y:S05]  /*5b00*/  @P5 BRA `(.L_x_48) ;  /* 0x0000000000045947 */ /* 0x000fea0003800000 */
[----:B------:R0:W5:Y:S02]  /*5b10*/  LDG.E.U8 R32, desc[UR18][R28.64+0x8] ;  /* 0x000008121c207981 */ /* 0x000164000c1e1100 */
.L_x_48:
[----:B------:R-:W-:Y:S05]  /*5b20*/  BSYNC B1 ;  /* 0x0000000000017941 */ /* 0x000fea0003800000 */
.L_x_47:
[----:B-----5:R-:W-:Y:S01]  /*5b30*/  LOP3.LUT R32, R32, 0xff, RZ, 0xc0, !PT ;  /* 0x000000ff20207812 */ /* 0x020fe200078ec0ff */
[----:B------:R-:W-:Y:S01]  /*5b40*/  BSSY B1, `(.L_x_49) ;  /* 0x000000b000017945 */ /* 0x000fe20003800000 */
[----:B------:R-:W-:Y:S02]  /*5b50*/  ISETP.LT.OR P4, PT, R35, 0xa, !P1 ;  /* 0x0000000a2300780c */ /* 0x000fe40004f81670 */
[----:B------:R-:W-:-:S05]  /*5b60*/  F2FP.F16.E5M2.UNPACK_B R32, R32 ;  /* 0x00000020ff20723e */ /* 0x000fca00020004ff */
[----:B------:R-:W-:-:S05]  /*5b70*/  HADD2.F32 R32, -RZ, R32.H0_H0 ;  /* 0x20000020ff207230 */ /* 0x000fca0000004100 */
[----:B----4-:R-:W-:Y:S01]  /*5b80*/  FMUL R33, R32, UR21 ;  /* 0x0000001520217c20 */ /* 0x010fe20008400000 */
[----:B------:R-:W-:-:S03]  /*5b90*/  PRMT R32, RZ, 0x7610, R32 ;  /* 0x00007610ff207816 */ /* 0x000fc60000000020 */
[----:B------:R-:W-:-:S05]  /*5ba0*/  FFMA R33, R222, UR20, R33 ;  /* 0x00000014de217c23 */ /* 0x000fca0008000021 */
[----:B------:R-:W-:-:S05]  /*5bb0*/  F2FP.SATFINITE.E5M2.F32.PACK_AB_MERGE_C R33, RZ, R33, RZ ;  /* 0x00000021ff21723e */ /* 0x000fca00048060ff */
[----:B------:R4:W-:Y:S01]  /*5bc0*/  @!P5 STG.E.U8 desc[UR18][R24.64+0x8], R33 ;  /* 0x000008211800d986 */ /* 0x0009e2000c101112 */
[----:B------:R-:W-:Y:S05]  /*5bd0*/  @P4 BRA `(.L_x_50) ;  /* 0x0000000000044947 */ /* 0x000fea0003800000 */
[----:B------:R0:W5:Y:S02]  /*5be0*/  LDG.E.U8 R32, desc[UR18][R28.64+0x9] ;  /* 0x000009121c207981 */ /* 0x000164000c1e1100 */
.L_x_50:
[----:B------:R-:W-:Y:S05]  /*5bf0*/  BSYNC B1 ;  /* 0x0000000000017941 */ /* 0x000fea0003800000 */
.L_x_49:
        /* <DEDUP_REMOVED lines=12> */
.L_x_52:
[----:B------:R-:W-:Y:S05]  /*5cc0*/  BSYNC B1 ;  /* 0x0000000000017941 */ /* 0x000fea0003800000 */
.L_x_51:
        /* <DEDUP_REMOVED lines=12> */
.L_x_54:
[----:B------:R-:W-:Y:S05]  /*5d90*/  BSYNC B1 ;  /* 0x0000000000017941 */ /* 0x000fea0003800000 */
.L_x_53:
        /* <DEDUP_REMOVED lines=12> */
.L_x_56:
[----:B------:R-:W-:Y:S05]  /*5e60*/  BSYNC B1 ;  /* 0x0000000000017941 */ /* 0x000fea0003800000 */
.L_x_55:
        /* <DEDUP_REMOVED lines=12> */
.L_x_58:
[----:B------:R-:W-:Y:S05]  /*5f30*/  BSYNC B1 ;  /* 0x0000000000017941 */ /* 0x000fea0003800000 */
.L_x_57:
        /* <DEDUP_REMOVED lines=12> */
.L_x_60:
[----:B------:R-:W-:Y:S05]  /*6000*/  BSYNC B1 ;  /* 0x0000000000017941 */ /* 0x000fea0003800000 */
.L_x_59:
        /* <DEDUP_REMOVED lines=12> */
.L_x_62:
[----:B------:R-:W-:Y:S05]  /*60d0*/  BSYNC B1 ;  /* 0x0000000000017941 */ /* 0x000fea0003800000 */
.L_x_61:
        /* <DEDUP_REMOVED lines=12> */
.L_x_64:
[----:B------:R-:W-:Y:S05]  /*61a0*/  BSYNC B1 ;  /* 0x0000000000017941 */ /* 0x000fea0003800000 */
.L_x_63:
        /* <DEDUP_REMOVED lines=12> */
.L_x_66:
[----:B------:R-:W-:Y:S05]  /*6270*/  BSYNC B1 ;  /* 0x0000000000017941 */ /* 0x000fea0003800000 */
.L_x_65:
        /* <DEDUP_REMOVED lines=12> */
.L_x_68:
[----:B------:R-:W-:Y:S05]  /*6340*/  BSYNC B1 ;  /* 0x0000000000017941 */ /* 0x000fea0003800000 */
.L_x_67:
        /* <DEDUP_REMOVED lines=12> */
.L_x_70:
[----:B------:R-:W-:Y:S05]  /*6410*/  BSYNC B1 ;  /* 0x0000000000017941 */ /* 0x000fea0003800000 */
.L_x_69:
        /* <DEDUP_REMOVED lines=12> */
.L_x_72:
[----:B------:R-:W-:Y:S05]  /*64e0*/  BSYNC B1 ;  /* 0x0000000000017941 */ /* 0x000fea0003800000 */
.L_x_71:
        /* <DEDUP_REMOVED lines=12> */
.L_x_74:
[----:B------:R-:W-:Y:S05]  /*65b0*/  BSYNC B1 ;  /* 0x0000000000017941 */ /* 0x000fea0003800000 */
.L_x_73:
        /* <DEDUP_REMOVED lines=12> */
.L_x_76:
[----:B------:R-:W-:Y:S05]  /*6680*/  BSYNC B1 ;  /* 0x0000000000017941 */ /* 0x000fea0003800000 */
.L_x_75:
        /* <DEDUP_REMOVED lines=12> */
.L_x_78:
[----:B------:R-:W-:Y:S05]  /*6750*/  BSYNC B1 ;  /* 0x0000000000017941 */ /* 0x000fea0003800000 */
.L_x_77:
        /* <DEDUP_REMOVED lines=12> */
.L_x_80:
[----:B------:R-:W-:Y:S05]  /*6820*/  BSYNC B1 ;  /* 0x0000000000017941 */ /* 0x000fea0003800000 */
.L_x_79:
        /* <DEDUP_REMOVED lines=12> */
.L_x_82:
[----:B------:R-:W-:Y:S05]  /*68f0*/  BSYNC B1 ;  /* 0x0000000000017941 */ /* 0x000fea0003800000 */
.L_x_81:
        /* <DEDUP_REMOVED lines=12> */
.L_x_84:
[----:B------:R-:W-:Y:S05]  /*69c0*/  BSYNC B1 ;  /* 0x0000000000017941 */ /* 0x000fea0003800000 */
.L_x_83:
        /* <DEDUP_REMOVED lines=12> */
.L_x_86:
[----:B------:R-:W-:Y:S05]  /*6a90*/  BSYNC B1 ;  /* 0x0000000000017941 */ /* 0x000fea0003800000 */
.L_x_85:
        /* <DEDUP_REMOVED lines=12> */
.L_x_88:
[----:B------:R-:W-:Y:S05]  /*6b60*/  BSYNC B1 ;  /* 0x0000000000017941 */ /* 0x000fea0003800000 */
.L_x_87:
        /* <DEDUP_REMOVED lines=12> */
.L_x_90:
[----:B------:R-:W-:Y:S05]  /*6c30*/  BSYNC B1 ;  /* 0x0000000000017941 */ /* 0x000fea0003800000 */
.L_x_89:
        /* <DEDUP_REMOVED lines=12> */
.L_x_92:
[----:B------:R-:W-:Y:S05]  /*6d00*/  BSYNC B1 ;  /* 0x0000000000017941 */ /* 0x000fea0003800000 */
.L_x_91:
        /* <DEDUP_REMOVED lines=12> */
.L_x_94:
[----:B------:R-:W-:Y:S05]  /*6dd0*/  BSYNC B1 ;  /* 0x0000000000017941 */ /* 0x000fea0003800000 */
.L_x_93:
        /* <DEDUP_REMOVED lines=12> */
.L_x_96:
[----:B------:R-:W-:Y:S05]  /*6ea0*/  BSYNC B1 ;  /* 0x0000000000017941 */ /* 0x000fea0003800000 */
.L_x_95:
        /* <DEDUP_REMOVED lines=12> */
.L_x_98:
[----:B------:R-:W-:Y:S05]  /*6f70*/  BSYNC B1 ;  /* 0x0000000000017941 */ /* 0x000fea0003800000 */
.L_x_97:
        /* <DEDUP_REMOVED lines=12> */
.L_x_100:
[----:B------:R-:W-:Y:S05]  /*7040*/  BSYNC B1 ;  /* 0x0000000000017941 */ /* 0x000fea0003800000 */
.L_x_99:
        /* <DEDUP_REMOVED lines=12> */
.L_x_102:
[----:B------:R-:W-:Y:S05]  /*7110*/  BSYNC B1 ;  /* 0x0000000000017941 */ /* 0x000fea0003800000 */
.L_x_101:
        /* <DEDUP_REMOVED lines=12> */
.L_x_104:
[----:B------:R-:W-:Y:S05]  /*71e0*/  BSYNC B1 ;  /* 0x0000000000017941 */ /* 0x000fea0003800000 */
.L_x_103:
        /* <DEDUP_REMOVED lines=12> */
.L_x_106:
[----:B------:R-:W-:Y:S05]  /*72b0*/  BSYNC B1 ;  /* 0x0000000000017941 */ /* 0x000fea0003800000 */
.L_x_105:
        /* <DEDUP_REMOVED lines=12> */
.L_x_108:
[----:B------:R-:W-:Y:S05]  /*7380*/  BSYNC B1 ;  /* 0x0000000000017941 */ /* 0x000fea0003800000 */
.L_x_107:
        /* <DEDUP_REMOVED lines=12> */
.L_x_110:
[----:B------:R-:W-:Y:S05]  /*7450*/  BSYNC B1 ;  /* 0x0000000000017941 */ /* 0x000fea0003800000 */
.L_x_109:
        /* <DEDUP_REMOVED lines=12> */
.L_x_112:
[----:B------:R-:W-:Y:S05]  /*7520*/  BSYNC B1 ;  /* 0x0000000000017941 */ /* 0x000fea0003800000 */
.L_x_111:
        /* <DEDUP_REMOVED lines=12> */
.L_x_114:
[----:B------:R-:W-:Y:S05]  /*75f0*/  BSYNC B1 ;  /* 0x0000000000017941 */ /* 0x000fea0003800000 */
.L_x_113:
        /* <DEDUP_REMOVED lines=12> */
.L_x_116:
[----:B------:R-:W-:Y:S05]  /*76c0*/  BSYNC B1 ;  /* 0x0000000000017941 */ /* 0x000fea0003800000 */
.L_x_115:
        /* <DEDUP_REMOVED lines=12> */
.L_x_118:
[----:B------:R-:W-:Y:S05]  /*7790*/  BSYNC B1 ;  /* 0x0000000000017941 */ /* 0x000fea0003800000 */
.L_x_117:
        /* <DEDUP_REMOVED lines=12> */
.L_x_120:
[----:B------:R-:W-:Y:S05]  /*7860*/  BSYNC B1 ;  /* 0x0000000000017941 */ /* 0x000fea0003800000 */
.L_x_119:
        /* <DEDUP_REMOVED lines=12> */
.L_x_122:
[----:B------:R-:W-:Y:S05]  /*7930*/  BSYNC B1 ;  /* 0x0000000000017941 */ /* 0x000fea0003800000 */
.L_x_121:
        /* <DEDUP_REMOVED lines=12> */
.L_x_124:
[----:B------:R-:W-:Y:S05]  /*7a00*/  BSYNC B1 ;  /* 0x0000000000017941 */ /* 0x000fea0003800000 */
.L_x_123:
        /* <DEDUP_REMOVED lines=12> */
.L_x_126:
[----:B------:R-:W-:Y:S05]  /*7ad0*/  BSYNC B1 ;  /* 0x0000000000017941 */ /* 0x000fea0003800000 */
.L_x_125:
        /* <DEDUP_REMOVED lines=12> */
.L_x_128:
[----:B------:R-:W-:Y:S05]  /*7ba0*/  BSYNC B1 ;  /* 0x0000000000017941 */ /* 0x000fea0003800000 */
.L_x_127:
        /* <DEDUP_REMOVED lines=12> */
.L_x_130:
[----:B------:R-:W-:Y:S05]  /*7c70*/  BSYNC B1 ;  /* 0x0000000000017941 */ /* 0x000fea0003800000 */
.L_x_129:
        /* <DEDUP_REMOVED lines=12> */
.L_x_132:
[----:B------:R-:W-:Y:S05]  /*7d40*/  BSYNC B1 ;  /* 0x0000000000017941 */ /* 0x000fea0003800000 */
.L_x_131:
        /* <DEDUP_REMOVED lines=12> */
.L_x_134:
[----:B------:R-:W-:Y:S05]  /*7e10*/  BSYNC B1 ;  /* 0x0000000000017941 */ /* 0x000fea0003800000 */
.L_x_133:
        /* <DEDUP_REMOVED lines=12> */
.L_x_136:
[----:B------:R-:W-:Y:S05]  /*7ee0*/  BSYNC B1 ;  /* 0x0000000000017941 */ /* 0x000fea0003800000 */
.L_x_135:
        /* <DEDUP_REMOVED lines=12> */
.L_x_138:
[----:B------:R-:W-:Y:S05]  /*7fb0*/  BSYNC B1 ;  /* 0x0000000000017941 */ /* 0x000fea0003800000 */
.L_x_137:
        /* <DEDUP_REMOVED lines=12> */
.L_x_140:
[----:B------:R-:W-:Y:S05]  /*8080*/  BSYNC B1 ;  /* 0x0000000000017941 */ /* 0x000fea0003800000 */
.L_x_139:
        /* <DEDUP_REMOVED lines=12> */
.L_x_142:
[----:B------:R-:W-:Y:S05]  /*8150*/  BSYNC B1 ;  /* 0x0000000000017941 */ /* 0x000fea0003800000 */
.L_x_141:
        /* <DEDUP_REMOVED lines=12> */
.L_x_144:
[----:B------:R-:W-:Y:S05]  /*8220*/  BSYNC B1 ;  /* 0x0000000000017941 */ /* 0x000fea0003800000 */
.L_x_143:
        /* <DEDUP_REMOVED lines=12> */
.L_x_146:
[----:B------:R-:W-:Y:S05]  /*82f0*/  BSYNC B1 ;  /* 0x0000000000017941 */ /* 0x000fea0003800000 */
.L_x_145:
        /* <DEDUP_REMOVED lines=12> */
.L_x_148:
[----:B------:R-:W-:Y:S05]  /*83c0*/  BSYNC B1 ;  /* 0x0000000000017941 */ /* 0x000fea0003800000 */
.L_x_147:
        /* <DEDUP_REMOVED lines=12> */
.L_x_150:
[----:B------:R-:W-:Y:S05]  /*8490*/  BSYNC B1 ;  /* 0x0000000000017941 */ /* 0x000fea0003800000 */
.L_x_149:
        /* <DEDUP_REMOVED lines=12> */
.L_x_152:
[----:B------:R-:W-:Y:S05]  /*8560*/  BSYNC B1 ;  /* 0x0000000000017941 */ /* 0x000fea0003800000 */
.L_x_151:
        /* <DEDUP_REMOVED lines=12> */
.L_x_154:
[----:B------:R-:W-:Y:S05]  /*8630*/  BSYNC B1 ;  /* 0x0000000000017941 */ /* 0x000fea0003800000 */
.L_x_153:
        /* <DEDUP_REMOVED lines=12> */
.L_x_156:
[----:B------:R-:W-:Y:S05]  /*8700*/  BSYNC B1 ;  /* 0x0000000000017941 */ /* 0x000fea0003800000 */
.L_x_155:
        /* <DEDUP_REMOVED lines=12> */
.L_x_158:
[----:B------:R-:W-:Y:S05]  /*87d0*/  BSYNC B1 ;  /* 0x0000000000017941 */ /* 0x000fea0003800000 */
.L_x_157:
        /* <DEDUP_REMOVED lines=12> */
.L_x_160:
[----:B------:R-:W-:Y:S05]  /*88a0*/  BSYNC B1 ;  /* 0x0000000000017941 */ /* 0x000fea0003800000 */
.L_x_159:
        /* <DEDUP_REMOVED lines=12> */
.L_x_162:
[----:B------:R-:W-:Y:S05]  /*8970*/  BSYNC B1 ;  /* 0x0000000000017941 */ /* 0x000fea0003800000 */
.L_x_161:
        /* <DEDUP_REMOVED lines=12> */
.L_x_164:
[----:B------:R-:W-:Y:S05]  /*8a40*/  BSYNC B1 ;  /* 0x0000000000017941 */ /* 0x000fea0003800000 */
.L_x_163:
        /* <DEDUP_REMOVED lines=12> */
.L_x_166:
[----:B------:R-:W-:Y:S05]  /*8b10*/  BSYNC B1 ;  /* 0x0000000000017941 */ /* 0x000fea0003800000 */
.L_x_165:
        /* <DEDUP_REMOVED lines=12> */
.L_x_168:
[----:B------:R-:W-:Y:S05]  /*8be0*/  BSYNC B1 ;  /* 0x0000000000017941 */ /* 0x000fea0003800000 */
.L_x_167:
        /* <DEDUP_REMOVED lines=12> */
.L_x_170:
[----:B------:R-:W-:Y:S05]  /*8cb0*/  BSYNC B1 ;  /* 0x0000000000017941 */ /* 0x000fea0003800000 */
.L_x_169:
        /* <DEDUP_REMOVED lines=12> */
.L_x_172:
[----:B------:R-:W-:Y:S05]  /*8d80*/  BSYNC B1 ;  /* 0x0000000000017941 */ /* 0x000fea0003800000 */
.L_x_171:
        /* <DEDUP_REMOVED lines=12> */
.L_x_174:
[----:B------:R-:W-:Y:S05]  /*8e50*/  BSYNC B1 ;  /* 0x0000000000017941 */ /* 0x000fea0003800000 */
.L_x_173:
        /* <DEDUP_REMOVED lines=12> */
.L_x_176:
[----:B------:R-:W-:Y:S05]  /*8f20*/  BSYNC B1 ;  /* 0x0000000000017941 */ /* 0x000fea0003800000 */
.L_x_175:
        /* <DEDUP_REMOVED lines=12> */
.L_x_178:
[----:B------:R-:W-:Y:S05]  /*8ff0*/  BSYNC B1 ;  /* 0x0000000000017941 */ /* 0x000fea0003800000 */
.L_x_177:
        /* <DEDUP_REMOVED lines=12> */
.L_x_180:
[----:B------:R-:W-:Y:S05]  /*90c0*/  BSYNC B1 ;  /* 0x0000000000017941 */ /* 0x000fea0003800000 */
.L_x_179:
        /* <DEDUP_REMOVED lines=12> */
.L_x_182:
[----:B------:R-:W-:Y:S05]  /*9190*/  BSYNC B1 ;  /* 0x0000000000017941 */ /* 0x000fea0003800000 */
.L_x_181:
        /* <DEDUP_REMOVED lines=12> */
.L_x_184:
[----:B------:R-:W-:Y:S05]  /*9260*/  BSYNC B1 ;  /* 0x0000000000017941 */ /* 0x000fea0003800000 */
.L_x_183:
        /* <DEDUP_REMOVED lines=12> */
.L_x_186:
[----:B------:R-:W-:Y:S05]  /*9330*/  BSYNC B1 ;  /* 0x0000000000017941 */ /* 0x000fea0003800000 */
.L_x_185:
        /* <DEDUP_REMOVED lines=12> */
.L_x_188:
[----:B------:R-:W-:Y:S05]  /*9400*/  BSYNC B1 ;  /* 0x0000000000017941 */ /* 0x000fea0003800000 */
.L_x_187:
        /* <DEDUP_REMOVED lines=12> */
.L_x_190:
[----:B------:R-:W-:Y:S05]  /*94d0*/  BSYNC B1 ;  /* 0x0000000000017941 */ /* 0x000fea0003800000 */
.L_x_189:
[----:B-----5:R-:W-:Y:S01]  /*94e0*/  LOP3.LUT R32, R32, 0xff, RZ, 0xc0, !PT ;  /* 0x000000ff20207812 */ /* 0x020fe200078ec0ff */
[----:B------:R-:W-:Y:S01]  /*94f0*/  BSSY B1, `(.L_x_191) ;  /* 0x000000b000017945 */ /* 0x000fe20003800000 */
[----:B------:R-:W-:Y:S02]  /*9500*/  ISETP.LT.OR P5, PT, R35, 0x99, !P1 ;  /* 0x000000992300780c */ /* 0x000fe40004fa1670 */
[----:B------:R-:W-:-:S05]  /*9510*/  F2FP.F16.E5M2.UNPACK_B R32, R32 ;  /* 0x00000020ff20723e */ /* 0x000fca00020004ff */
[----:B------:R-:W-:-:S05]  /*9520*/  HADD2.F32 R32, -RZ, R32.H0_H0 ;  /* 0x20000020ff207230 */ /* 0x000fca0000004100 */
[----:B------:R-:W-:-:S04]  /*9530*/  FMUL R32, R32, UR21 ;  /* 0x0000001520207c20 */ /* 0x000fc80008400000 */
[----:B------:R-:W-:Y:S01]  /*9540*/  FFMA R32, R23, UR20, R32 ;  /* 0x0000001417207c23 */ /* 0x000fe20008000020 */
[----:B------:R-:W-:-:S04]  /*9550*/  PRMT R23, RZ, 0x7610, R23 ;  /* 0x00007610ff177816 */ /* 0x000fc80000000017 */
[----:B----4-:R-:W-:-:S05]  /*9560*/  F2FP.SATFINITE.E5M2.F32.PACK_AB_MERGE_C R33, RZ, R32, RZ ;  /* 0x00000020ff21723e */ /* 0x010fca00048060ff */
[----:B------:R4:W-:Y:S01]  /*9570*/  @!P4 STG.E.U8 desc[UR18][R26.64+0x91], R33 ;  /* 0x000091211a00c986 */ /* 0x0009e2000c101112 */
[----:B------:R-:W-:Y:S05]  /*9580*/  @P5 BRA `(.L_x_192) ;  /* 0x0000000000045947 */ /* 0x000fea0003800000 */
[----:B------:R0:W5:Y:S02]  /*9590*/  LDG.E.U8 R23, desc[UR18][R28.64+0x98] ;  /* 0x000098121c177981 */ /* 0x000164000c1e1100 */
.L_x_192:
[----:B------:R-:W-:Y:S05]  /*95a0*/  BSYNC B1 ;  /* 0x0000000000017941 */ /* 0x000fea0003800000 */
.L_x_191:
        /* <DEDUP_REMOVED lines=8> */
[----:B------:R-:W-:-:S05]  /*9630*/  F2FP.SATFINITE.E5M2.F32.PACK_AB_MERGE_C R23, RZ, R23, RZ ;  /* 0x00000017ff17723e */ /* 0x000fca00048060ff */
[----:B------:R0:W-:Y:S01]  /*9640*/  @!P5 STG.E.U8 desc[UR18][R24.64+0x98], R23 ;  /* 0x000098171800d986 */ /* 0x0001e2000c101112 */
[----:B------:R-:W-:Y:S05]  /*9650*/  @P4 BRA `(.L_x_194) ;  /* 0x0000000000044947 */ /* 0x000fea0003800000 */
[----:B------:R0:W5:Y:S02]  /*9660*/  LDG.E.U8 R22, desc[UR18][R28.64+0x99] ;  /* 0x000099121c167981 */ /* 0x000164000c1e1100 */
.L_x_194:
[----:B------:R-:W-:Y:S05]  /*9670*/  BSYNC B1 ;  /* 0x0000000000017941 */ /* 0x000fea0003800000 */
.L_x_193:
        /* <DEDUP_REMOVED lines=8> */
[----:B0-----:R-:W-:-:S05]  /*9700*/  F2FP.SATFINITE.E5M2.F32.PACK_AB_MERGE_C R23, RZ, R22, RZ ;  /* 0x00000016ff17723e */ /* 0x001fca00048060ff */
[----:B------:R0:W-:Y:S01]  /*9710*/  @!P4 STG.E.U8 desc[UR18][R24.64+0x99], R23 ;  /* 0x000099171800c986 */ /* 0x0001e2000c101112 */
[----:B------:R-:W-:Y:S05]  /*9720*/  @P5 BRA `(.L_x_196) ;  /* 0x0000000000045947 */ /* 0x000fea0003800000 */
[----:B------:R0:W5:Y:S02]  /*9730*/  LDG.E.U8 R21, desc[UR18][R30.64+0x98] ;  /* 0x000098121e157981 */ /* 0x000164000c1e1100 */
.L_x_196:
[----:B------:R-:W-:Y:S05]  /*9740*/  BSYNC B1 ;  /* 0x0000000000017941 */ /* 0x000fea0003800000 */
.L_x_195:
        /* <DEDUP_REMOVED lines=12> */
.L_x_198:
[----:B------:R-:W-:Y:S05]  /*9810*/  BSYNC B1 ;  /* 0x0000000000017941 */ /* 0x000fea0003800000 */
.L_x_197:
        /* <DEDUP_REMOVED lines=12> */
.L_x_200:
[----:B------:R-:W-:Y:S05]  /*98e0*/  BSYNC B1 ;  /* 0x0000000000017941 */ /* 0x000fea0003800000 */
.L_x_199:
        /* <DEDUP_REMOVED lines=12> */
.L_x_202:
[----:B------:R-:W-:Y:S05]  /*99b0*/  BSYNC B1 ;  /* 0x0000000000017941 */ /* 0x000fea0003800000 */
.L_x_201:
        /* <DEDUP_REMOVED lines=12> */
.L_x_204:
[----:B------:R-:W-:Y:S05]  /*9a80*/  BSYNC B1 ;  /* 0x0000000000017941 */ /* 0x000fea0003800000 */
.L_x_203:
        /* <DEDUP_REMOVED lines=12> */
.L_x_206:
[----:B------:R-:W-:Y:S05]  /*9b50*/  BSYNC B1 ;  /* 0x0000000000017941 */ /* 0x000fea0003800000 */
.L_x_205:
        /* <DEDUP_REMOVED lines=12> */
.L_x_208:
[----:B------:R-:W-:Y:S05]  /*9c20*/  BSYNC B1 ;  /* 0x0000000000017941 */ /* 0x000fea0003800000 */
.L_x_207:
        /* <DEDUP_REMOVED lines=12> */
.L_x_210:
[----:B------:R-:W-:Y:S05]  /*9cf0*/  BSYNC B1 ;  /* 0x0000000000017941 */ /* 0x000fea0003800000 */
.L_x_209:
        /* <DEDUP_REMOVED lines=12> */
.L_x_212:
[----:B------:R-:W-:Y:S05]  /*9dc0*/  BSYNC B1 ;  /* 0x0000000000017941 */ /* 0x000fea0003800000 */
.L_x_211:
        /* <DEDUP_REMOVED lines=12> */
.L_x_214:
[----:B------:R-:W-:Y:S05]  /*9e90*/  BSYNC B1 ;  /* 0x0000000000017941 */ /* 0x000fea0003800000 */
.L_x_213:
        /* <DEDUP_REMOVED lines=12> */
.L_x_216:
[----:B------:R-:W-:Y:S05]  /*9f60*/  BSYNC B1 ;  /* 0x0000000000017941 */ /* 0x000fea0003800000 */
.L_x_215:
        /* <DEDUP_REMOVED lines=12> */
.L_x_218:
[----:B------:R-:W-:Y:S05]  /*a030*/  BSYNC B1 ;  /* 0x0000000000017941 */ /* 0x000fea0003800000 */
.L_x_217:
        /* <DEDUP_REMOVED lines=12> */
.L_x_220:
[----:B------:R-:W-:Y:S05]  /*a100*/  BSYNC B1 ;  /* 0x0000000000017941 */ /* 0x000fea0003800000 */
.L_x_219:
        /* <DEDUP_REMOVED lines=12> */
.L_x_222:
[----:B------:R-:W-:Y:S05]  /*a1d0*/  BSYNC B1 ;  /* 0x0000000000017941 */ /* 0x000fea0003800000 */
.L_x_221:
        /* <DEDUP_REMOVED lines=12> */
.L_x_224:
[----:B------:R-:W-:Y:S05]  /*a2a0*/  BSYNC B1 ;  /* 0x0000000000017941 */ /* 0x000fea0003800000 */
.L_x_223:
        /* <DEDUP_REMOVED lines=12> */
.L_x_226:
[----:B------:R-:W-:Y:S05]  /*a370*/  BSYNC B1 ;  /* 0x0000000000017941 */ /* 0x000fea0003800000 */
.L_x_225:
        /* <DEDUP_REMOVED lines=12> */
.L_x_228:
[----:B------:R-:W-:Y:S05]  /*a440*/  BSYNC B1 ;  /* 0x0000000000017941 */ /* 0x000fea0003800000 */
.L_x_227:
        /* <DEDUP_REMOVED lines=12> */
.L_x_230:
[----:B------:R-:W-:Y:S05]  /*a510*/  BSYNC B1 ;  /* 0x0000000000017941 */ /* 0x000fea0003800000 */
.L_x_229:
        /* <DEDUP_REMOVED lines=12> */
.L_x_232:
[----:B------:R-:W-:Y:S05]  /*a5e0*/  BSYNC B1 ;  /* 0x0000000000017941 */ /* 0x000fea0003800000 */
.L_x_231:
        /* <DEDUP_REMOVED lines=12> */
.L_x_234:
[----:B------:R-:W-:Y:S05]  /*a6b0*/  BSYNC B1 ;  /* 0x0000000000017941 */ /* 0x000fea0003800000 */
.L_x_233:
[----:B-----5:R-:W-:Y:S01]  /*a6c0*/  LOP3.LUT R2, R2, 0xff, RZ, 0xc0, !PT ;  /* 0x000000ff02027812 */ /* 0x020fe200078ec0ff */
[----:B------:R-:W-:Y:S01]  /*a6d0*/  BSSY B1, `(.L_x_235) ;  /* 0x000000b000017945 */ /* 0x000fe20003800000 */
[----:B------:R-:W-:Y:S02]  /*a6e0*/  ISETP.LT.OR P5, PT, R35, 0xc1, !P2 ;  /* 0x000000c12300780c */ /* 0x000fe400057a1670 */
[----:B------:R-:W-:-:S05]  /*a6f0*/  F2FP.F16.E5M2.UNPACK_B R2, R2 ;  /* 0x00000002ff02723e */ /* 0x000fca00020004ff */
[----:B------:R-:W-:-:S05]  /*a700*/  HADD2.F32 R2, -RZ, R2.H0_H0 ;  /* 0x20000002ff027230 */ /* 0x000fca0000004100 */
[----:B0-----:R-:W-:-:S04]  /*a710*/  FMUL R3, R2, UR21 ;  /* 0x0000001502037c20 */ /* 0x001fc80008400000 */
[----:B------:R-:W-:Y:S01]  /*a720*/  FFMA R3, R0, UR20, R3 ;  /* 0x0000001400037c23 */ /* 0x000fe20008000003 */
[----:B------:R-:W-:-:S04]  /*a730*/  PRMT R0, RZ, 0x7610, R0 ;  /* 0x00007610ff007816 */ /* 0x000fc80000000000 */
[----:B------:R-:W-:-:S05]  /*a740*/  F2FP.SATFINITE.E5M2.F32.PACK_AB_MERGE_C R3, RZ, R3, RZ ;  /* 0x00000003ff03723e */ /* 0x000fca00048060ff */
[----:B------:R0:W-:Y:S01]  /*a750*/  @!P4 STG.E.U8 desc[UR18][R24.64+0xc1], R3 ;  /* 0x0000c1031800c986 */ /* 0x0001e2000c101112 */
[----:B------:R-:W-:Y:S05]  /*a760*/  @P5 BRA `(.L_x_236) ;  /* 0x0000000000045947 */ /* 0x000fea0003800000 */
[----:B------:R0:W5:Y:S02]  /*a770*/  LDG.E.U8 R0, desc[UR18][R30.64+0xc0] ;  /* 0x0000c0121e007981 */ /* 0x000164000c1e1100 */
.L_x_236:
[----:B------:R-:W-:Y:S05]  /*a780*/  BSYNC B1 ;  /* 0x0000000000017941 */ /* 0x000fea0003800000 */
.L_x_235:
[----:B------:R-:W2:Y:S01]  /*a790*/  LDL.LU R2, [R1] ;  /* 0x0000000001027983 */ /* 0x000ea20000300800 */
[----:B-----5:R-:W-:Y:S01]  /*a7a0*/  LOP3.LUT R0, R0, 0xff, RZ, 0xc0, !PT ;  /* 0x000000ff00007812 */ /* 0x020fe200078ec0ff */
[----:B------:R-:W-:Y:S01]  /*a7b0*/  BSSY B1, `(.L_x_237) ;  /* 0x000000b000017945 */ /* 0x000fe20003800000 */
[----:B------:R-:W-:Y:S02]  /*a7c0*/  ISETP.LT.OR P4, PT, R35, 0xc2, !P2 ;  /* 0x000000c22300780c */ /* 0x000fe40005781670 */
[----:B------:R-:W-:-:S05]  /*a7d0*/  F2FP.F16.E5M2.UNPACK_B R0, R0 ;  /* 0x00000000ff00723e */ /* 0x000fca00020004ff */
[----:B------:R-:W-:-:S05]  /*a7e0*/  HADD2.F32 R0, -RZ, R0.H0_H0 ;  /* 0x20000000ff007230 */ /* 0x000fca0000004100 */
[----:B------:R-:W-:-:S04]  /*a7f0*/  FMUL R0, R0, UR21 ;  /* 0x0000001500007c20 */ /* 0x000fc80008400000 */
[----:B--2---:R-:W-:-:S05]  /*a800*/  FFMA R0, R2, UR20, R0 ;  /* 0x0000001402007c23 */ /* 0x004fca0008000000 */
[----:B0-----:R-:W-:Y:S02]  /*a810*/  F2FP.SATFINITE.E5M2.F32.PACK_AB_MERGE_C R3, RZ, R0, RZ ;  /* 0x00000000ff03723e */ /* 0x001fe400048060ff */
[----:B------:R-:W-:-:S03]  /*a820*/  PRMT R0, RZ, 0x7610, R0 ;  /* 0x00007610ff007816 */ /* 0x000fc60000000000 */
[----:B------:R0:W-:Y:S01]  /*a830*/  @!P5 STG.E.U8 desc[UR18][R26.64+0xc0], R3 ;  /* 0x0000c0031a00d986 */ /* 0x0001e2000c101112 */
[----:B------:R-:W-:Y:S05]  /*a840*/  @P4 BRA `(.L_x_238) ;  /* 0x0000000000044947 */ /* 0x000fea0003800000 */
[----:B------:R2:W5:Y:S02]  /*a850*/  LDG.E.U8 R0, desc[UR18][R30.64+0xc1] ;  /* 0x0000c1121e007981 */ /* 0x000564000c1e1100 */
.L_x_238:
[----:B------:R-:W-:Y:S05]  /*a860*/  BSYNC B1 ;  /* 0x0000000000017941 */ /* 0x000fea0003800000 */
.L_x_237:
[----:B------:R-:W3:Y:S01]  /*a870*/  LDL.LU R2, [R1+0x4] ;  /* 0x0000040001027983 */ /* 0x000ee20000300800 */
[----:B-----5:R-:W-:Y:S01]  /*a880*/  LOP3.LUT R0, R0, 0xff, RZ, 0xc0, !PT ;  /* 0x000000ff00007812 */ /* 0x020fe200078ec0ff */
[----:B------:R-:W-:Y:S01]  /*a890*/  BSSY B1, `(.L_x_239) ;  /* 0x000000b000017945 */ /* 0x000fe20003800000 */
[----:B------:R-:W-:Y:S02]  /*a8a0*/  ISETP.LT.OR P5, PT, R35, 0xc9, !P1 ;  /* 0x000000c92300780c */ /* 0x000fe40004fa1670 */
[----:B------:R-:W-:-:S05]  /*a8b0*/  F2FP.F16.E5M2.UNPACK_B R0, R0 ;  /* 0x00000000ff00723e */ /* 0x000fca00020004ff */
[----:B------:R-:W-:-:S05]  /*a8c0*/  HADD2.F32 R0, -RZ, R0.H0_H0 ;  /* 0x20000000ff007230 */ /* 0x000fca0000004100 */
[----:B------:R-:W-:-:S04]  /*a8d0*/  FMUL R0, R0, UR21 ;  /* 0x0000001500007c20 */ /* 0x000fc80008400000 */
[----:B---3--:R-:W-:-:S05]  /*a8e0*/  FFMA R0, R2, UR20, R0 ;  /* 0x0000001402007c23 */ /* 0x008fca0008000000 */
[----:B0-----:R-:W-:Y:S02]  /*a8f0*/  F2FP.SATFINITE.E5M2.F32.PACK_AB_MERGE_C R3, RZ, R0, RZ ;  /* 0x00000000ff03723e */ /* 0x001fe400048060ff */
[----:B------:R-:W-:-:S03]  /*a900*/  PRMT R0, RZ, 0x7610, R0 ;  /* 0x00007610ff007816 */ /* 0x000fc60000000000 */
[----:B------:R0:W-:Y:S01]  /*a910*/  @!P4 STG.E.U8 desc[UR18][R26.64+0xc1], R3 ;  /* 0x0000c1031a00c986 */ /* 0x0001e2000c101112 */
[----:B------:R-:W-:Y:S05]  /*a920*/  @P5 BRA `(.L_x_240) ;  /* 0x0000000000045947 */ /* 0x000fea0003800000 */
[----:B------:R3:W5:Y:S02]  /*a930*/  LDG.E.U8 R0, desc[UR18][R28.64+0xc8] ;  /* 0x0000c8121c007981 */ /* 0x000764000c1e1100 */
.L_x_240:
[----:B------:R-:W-:Y:S05]  /*a940*/  BSYNC B1 ;  /* 0x0000000000017941 */ /* 0x000fea0003800000 */
.L_x_239:
[----:B------:R-:W2:Y:S01]  /*a950*/  LDL.LU R2, [R1+0x8] ;  /* 0x0000080001027983 */ /* 0x000ea20000300800 */
        /* <DEDUP_REMOVED lines=12> */
.L_x_242:
[----:B------:R-:W-:Y:S05]  /*aa20*/  BSYNC B1 ;  /* 0x0000000000017941 */ /* 0x000fea0003800000 */
.L_x_241:
        /* <DEDUP_REMOVED lines=13> */
.L_x_244:
[----:B------:R-:W-:Y:S05]  /*ab00*/  BSYNC B1 ;  /* 0x0000000000017941 */ /* 0x000fea0003800000 */
.L_x_243:
        /* <DEDUP_REMOVED lines=13> */
.L_x_246:
[----:B------:R-:W-:Y:S05]  /*abe0*/  BSYNC B1 ;  /* 0x0000000000017941 */ /* 0x000fea0003800000 */
.L_x_245:
        /* <DEDUP_REMOVED lines=13> */
.L_x_248:
[----:B------:R-:W-:Y:S05]  /*acc0*/  BSYNC B1 ;  /* 0x0000000000017941 */ /* 0x000fea0003800000 */
.L_x_247:
        /* <DEDUP_REMOVED lines=13> */
.L_x_250:
[----:B------:R-:W-:Y:S05]  /*ada0*/  BSYNC B1 ;  /* 0x0000000000017941 */ /* 0x000fea0003800000 */
.L_x_249:
        /* <DEDUP_REMOVED lines=13> */
.L_x_252:
[----:B------:R-:W-:Y:S05]  /*ae80*/  BSYNC B1 ;  /* 0x0000000000017941 */ /* 0x000fea0003800000 */
.L_x_251:
        /* <DEDUP_REMOVED lines=13> */
.L_x_254:
[----:B------:R-:W-:Y:S05]  /*af60*/  BSYNC B1 ;  /* 0x0000000000017941 */ /* 0x000fea0003800000 */
.L_x_253:
        /* <DEDUP_REMOVED lines=13> */
.L_x_256:
[----:B------:R-:W-:Y:S05]  /*b040*/  BSYNC B1 ;  /* 0x0000000000017941 */ /* 0x000fea0003800000 */
.L_x_255:
        /* <DEDUP_REMOVED lines=13> */
.L_x_258:
[----:B------:R-:W-:Y:S05]  /*b120*/  BSYNC B1 ;  /* 0x0000000000017941 */ /* 0x000fea0003800000 */
.L_x_257:
        /* <DEDUP_REMOVED lines=13> */
.L_x_260:
[----:B------:R-:W-:Y:S05]  /*b200*/  BSYNC B1 ;  /* 0x0000000000017941 */ /* 0x000fea0003800000 */
.L_x_259:
        /* <DEDUP_REMOVED lines=13> */
.L_x_262:
[----:B------:R-:W-:Y:S05]  /*b2e0*/  BSYNC B1 ;  /* 0x0000000000017941 */ /* 0x000fea0003800000 */
.L_x_261:
        /* <DEDUP_REMOVED lines=13> */
.L_x_264:
[----:B------:R-:W-:Y:S05]  /*b3c0*/  BSYNC B1 ;  /* 0x0000000000017941 */ /* 0x000fea0003800000 */
.L_x_263:
        /* <DEDUP_REMOVED lines=13> */
.L_x_266:
[----:B------:R-:W-:Y:S05]  /*b4a0*/  BSYNC B1 ;  /* 0x0000000000017941 */ /* 0x000fea0003800000 */
.L_x_265:
        /* <DEDUP_REMOVED lines=13> */
.L_x_268:
[----:B------:R-:W-:Y:S05]  /*b580*/  BSYNC B1 ;  /* 0x0000000000017941 */ /* 0x000fea0003800000 */
.L_x_267:
        /* <DEDUP_REMOVED lines=13> */
.L_x_270:
[----:B------:R-:W-:Y:S05]  /*b660*/  BSYNC B1 ;  /* 0x0000000000017941 */ /* 0x000fea0003800000 */
.L_x_269:
        /* <DEDUP_REMOVED lines=13> */
.L_x_272:
[----:B------:R-:W-:Y:S05]  /*b740*/  BSYNC B1 ;  /* 0x0000000000017941 */ /* 0x000fea0003800000 */
.L_x_271:
        /* <DEDUP_REMOVED lines=13> */
.L_x_274:
[----:B------:R-:W-:Y:S05]  /*b820*/  BSYNC B1 ;  /* 0x0000000000017941 */ /* 0x000fea0003800000 */
.L_x_273:
        /* <DEDUP_REMOVED lines=13> */
.L_x_276:
[----:B------:R-:W-:Y:S05]  /*b900*/  BSYNC B1 ;  /* 0x0000000000017941 */ /* 0x000fea0003800000 */
.L_x_275:
        /* <DEDUP_REMOVED lines=13> */
.L_x_278:
[----:B------:R-:W-:Y:S05]  /*b9e0*/  BSYNC B1 ;  /* 0x0000000000017941 */ /* 0x000fea0003800000 */
.L_x_277:
        /* <DEDUP_REMOVED lines=13> */
.L_x_280:
[----:B------:R-:W-:Y:S05]  /*bac0*/  BSYNC B1 ;  /* 0x0000000000017941 */ /* 0x000fea0003800000 */
.L_x_279:
        /* <DEDUP_REMOVED lines=13> */
.L_x_282:
[----:B------:R-:W-:Y:S05]  /*bba0*/  BSYNC B1 ;  /* 0x0000000000017941 */ /* 0x000fea0003800000 */
.L_x_281:
        /* <DEDUP_REMOVED lines=13> */
.L_x_284:
[----:B------:R-:W-:Y:S05]  /*bc80*/  BSYNC B1 ;  /* 0x0000000000017941 */ /* 0x000fea0003800000 */
.L_x_283:
        /* <DEDUP_REMOVED lines=13> */
.L_x_286:
[----:B------:R-:W-:Y:S05]  /*bd60*/  BSYNC B1 ;  /* 0x0000000000017941 */ /* 0x000fea0003800000 */
.L_x_285:
        /* <DEDUP_REMOVED lines=13> */
.L_x_288:
[----:B------:R-:W-:Y:S05]  /*be40*/  BSYNC B1 ;  /* 0x0000000000017941 */ /* 0x000fea0003800000 */
.L_x_287:
        /* <DEDUP_REMOVED lines=13> */
.L_x_290:
[----:B------:R-:W-:Y:S05]  /*bf20*/  BSYNC B1 ;  /* 0x0000000000017941 */ /* 0x000fea0003800000 */
.L_x_289:
        /* <DEDUP_REMOVED lines=13> */
.L_x_292:
[----:B------:R-:W-:Y:S05]  /*c000*/  BSYNC B1 ;  /* 0x0000000000017941 */ /* 0x000fea0003800000 */
.L_x_291:
        /* <DEDUP_REMOVED lines=13> */
.L_x_294:
[----:B------:R-:W-:Y:S05]  /*c0e0*/  BSYNC B1 ;  /* 0x0000000000017941 */ /* 0x000fea0003800000 */
.L_x_293:
[----:B------:R-:W-:Y:S05]  /*c0f0*/  @P2 BRA `(.L_x_295) ;  /* 0x0000002000a42947 */ /* 0x000fea0003800000 */
[----:B------:R-:W2:Y:S01]  /*c100*/  LDL.LU R2, [R1+0x74] ;  /* 0x0000740001027983 */ /* 0x000ea20000300800 */
[----:B-----5:R-:W-:-:S04]  /*c110*/  LOP3.LUT R0, R0, 0xff, RZ, 0xc0, !PT ;  /* 0x000000ff00007812 */ /* 0x020fc800078ec0ff */
[----:B------:R-:W-:-:S05]  /*c120*/  F2FP.F16.E5M2.UNPACK_B R0, R0 ;  /* 0x00000000ff00723e */ /* 0x000fca00020004ff */
[----:B------:R-:W-:-:S05]  /*c130*/  HADD2.F32 R0, -RZ, R0.H0_H0 ;  /* 0x20000000ff007230 */ /* 0x000fca0000004100 */
[----:B------:R-:W-:-:S04]  /*c140*/  FMUL R0, R0, UR21 ;  /* 0x0000001500007c20 */ /* 0x000fc80008400000 */
[----:B--2---:R-:W-:-:S05]  /*c150*/  FFMA R0, R2, UR20, R0 ;  /* 0x0000001402007c23 */ /* 0x004fca0008000000 */
[----:B0-----:R-:W-:-:S05]  /*c160*/  F2FP.SATFINITE.E5M2.F32.PACK_AB_MERGE_C R3, RZ, R0, RZ ;  /* 0x00000000ff03723e */ /* 0x001fca00048060ff */
[----:B------:R0:W-:Y:S01]  /*c170*/  STG.E.U8 desc[UR18][R26.64+0xf9], R3 ;  /* 0x0000f9031a007986 */ /* 0x0001e2000c101112 */
[----:B------:R-:W-:Y:S05]  /*c180*/  BRA `(.L_x_295) ;  /* 0x0000002000807947 */ /* 0x000fea0003800000 */
.L_x_38:
[C---:B------:R-:W-:Y:S01]  /*c190*/  ISETP.GE.AND P2, PT, R38.reuse, 0x1, PT ;  /* 0x000000012600780c */ /* 0x040fe20003f46270 */
[----:B------:R-:W2:Y:S01]  /*c1a0*/  LDL.LU R227, [R1+0x14] ;  /* 0x0000140001e37983 */ /* 0x000ea20000300800 */
[----:B------:R-:W-:Y:S01]  /*c1b0*/  ISETP.GE.AND P1, PT, R38, 0x9, PT ;  /* 0x000000092600780c */ /* 0x000fe20003f26270 */
[----:B------:R-:W-:Y:S01]  /*c1c0*/  FMUL R226, R226, UR20 ;  /* 0x00000014e2e27c20 */ /* 0x000fe20008400000 */
[----:B------:R-:W-:Y:S01]  /*c1d0*/  ISETP.LT.OR P4, PT, R35, 0x1, !P2 ;  /* 0x000000012300780c */ /* 0x000fe20005781670 */
[----:B------:R-:W-:Y:S01]  /*c1e0*/  FMUL R225, R225, UR20 ;  /* 0x00000014e1e17c20 */ /* 0x000fe20008400000 */
[C---:B------:R-:W-:Y:S01]  /*c1f0*/  ISETP.LT.OR P5, PT, R35.reuse, 0x2, !P2 ;  /* 0x000000022300780c */ /* 0x040fe200057a1670 */
[----:B------:R-:W-:Y:S01]  /*c200*/  FMUL R224, R224, UR20 ;  /* 0x00000014e0e07c20 */ /* 0x000fe20008400000 */
[----:B------:R-:W-:Y:S02]  /*c210*/  ISETP.LT.OR P6, PT, R35, 0x1, !P1 ;  /* 0x000000012300780c */ /* 0x000fe40004fc1670 */
[----:B------:R-:W-:-:S02]  /*c220*/  F2FP.SATFINITE.E5M2.F32.PACK_AB_MERGE_C R29, RZ, R226, RZ ;  /* 0x000000e2ff1d723e */ /* 0x000fc400048060ff */
[----:B------:R-:W-:Y:S01]  /*c230*/  F2FP.SATFINITE.E5M2.F32.PACK_AB_MERGE_C R225, RZ, R225, RZ ;  /* 0x000000e1ffe1723e */ /* 0x000fe200048060ff */
[----:B------:R-:W-:Y:S01]  /*c240*/  FMUL R223, R223, UR20 ;  /* 0x00000014dfdf7c20 */ /* 0x000fe20008400000 */
[----:B------:R-:W-:Y:S01]  /*c250*/  F2FP.SATFINITE.E5M2.F32.PACK_AB_MERGE_C R31, RZ, R224, RZ ;  /* 0x000000e0ff1f723e */ /* 0x000fe200048060ff */
[----:B------:R-:W-:Y:S01]  /*c260*/  FMUL R222, R222, UR20 ;  /* 0x00000014dede7c20 */ /* 0x000fe20008400000 */
[----:B------:R-:W-:Y:S01]  /*c270*/  FMUL R221, R221, UR20 ;  /* 0x00000014dddd7c20 */ /* 0x000fe20008400000 */
[----:B------:R0:W-:Y:S01]  /*c280*/  @!P4 STG.E.U8 desc[UR18][R24.64], R29 ;  /* 0x0000001d1800c986 */ /* 0x0001e2000c101112 */
[----:B------:R-:W-:-:S03]  /*c290*/  ISETP.LT.OR P4, PT, R35, 0x2, !P1 ;  /* 0x000000022300780c */ /* 0x000fc60004f81670 */
[----:B------:R-:W-:Y:S01]  /*c2a0*/  @!P5 STG.E.U8 desc[UR18][R24.64+0x1], R225 ;  /* 0x000001e11800d986 */ /* 0x000fe2000c101112 */
[----:B------:R-:W-:-:S03]  /*c2b0*/  ISETP.LT.OR P5, PT, R35, 0x9, !P2 ;  /* 0x000000092300780c */ /* 0x000fc600057a1670 */
[----:B------:R1:W-:Y:S01]  /*c2c0*/  @!P6 STG.E.U8 desc[UR18][R26.64], R31 ;  /* 0x0000001f1a00e986 */ /* 0x0003e2000c101112 */
[----:B------:R-:W-:Y:S02]  /*c2d0*/  ISETP.LT.OR P6, PT, R35, 0xa, !P2 ;  /* 0x0000000a2300780c */ /* 0x000fe400057c1670 */
[----:B------:R-:W-:Y:S01]  /*c2e0*/  F2FP.SATFINITE.E5M2.F32.PACK_AB_MERGE_C R223, RZ, R223, RZ ;  /* 0x000000dfffdf723e */ /* 0x000fe200048060ff */
[----:B------:R-:W-:Y:S01]  /*c2f0*/  FMUL R219, R219, UR20 ;  /* 0x00000014dbdb7c20 */ /* 0x000fe20008400000 */
[----:B------:R-:W-:Y:S01]  /*c300*/  F2FP.SATFINITE.E5M2.F32.PACK_AB_MERGE_C R33, RZ, R222, RZ ;  /* 0x000000deff21723e */ /* 0x000fe200048060ff */
[----:B------:R-:W-:Y:S01]  /*c310*/  FMUL R220, R220, UR20 ;  /* 0x00000014dcdc7c20 */ /* 0x000fe20008400000 */
[----:B------:R-:W-:Y:S01]  /*c320*/  F2FP.SATFINITE.E5M2.F32.PACK_AB_MERGE_C R221, RZ, R221, RZ ;  /* 0x000000ddffdd723e */ /* 0x000fe200048060ff */
[----:B------:R-:W-:Y:S01]  /*c330*/  @!P4 STG.E.U8 desc[UR18][R26.64+0x1], R223 ;  /* 0x000001df1a00c986 */ /* 0x000fe2000c101112 */
[----:B------:R-:W-:-:S03]  /*c340*/  ISETP.LT.OR P4, PT, R35, 0x9, !P1 ;  /* 0x000000092300780c */ /* 0x000fc60004f81670 */
[----:B------:R3:W-:Y:S01]  /*c350*/  @!P5 STG.E.U8 desc[UR18][R24.64+0x8], R33 ;  /* 0x000008211800d986 */ /* 0x0007e2000c101112 */
[----:B------:R-:W-:-:S03]  /*c360*/  ISETP.LT.OR P5, PT, R35, 0xa, !P1 ;  /* 0x0000000a2300780c */ /* 0x000fc60004fa1670 */
[----:B------:R-:W-:Y:S01]  /*c370*/  @!P6 STG.E.U8 desc[UR18][R24.64+0x9], R221 ;  /* 0x000009dd1800e986 */ /* 0x000fe2000c101112 */
[----:B------:R-:W-:Y:S01]  /*c380*/  ISETP.LT.OR P6, PT, R35, 0x11, !P2 ;  /* 0x000000112300780c */ /* 0x000fe200057c1670 */
[----:B------:R-:W-:Y:S01]  /*c390*/  FMUL R218, R218, UR20 ;  /* 0x00000014dada7c20 */ /* 0x000fe20008400000 */
[----:B------:R-:W-:Y:S01]  /*c3a0*/  F2FP.SATFINITE.E5M2.F32.PACK_AB_MERGE_C R219, RZ, R219, RZ ;  /* 0x000000dbffdb723e */ /* 0x000fe200048060ff */
[----:B------:R-:W-:Y:S01]  /*c3b0*/  FMUL R217, R217, UR20 ;  /* 0x00000014d9d97c20 */ /* 0x000fe20008400000 */
[----:B0-----:R-:W-:Y:S01]  /*c3c0*/  F2FP.SATFINITE.E5M2.F32.PACK_AB_MERGE_C R29, RZ, R220, RZ ;  /* 0x000000dcff1d723e */ /* 0x001fe200048060ff */
[----:B------:R-:W-:Y:S01]  /*c3d0*/  FMUL R216, R216, UR20 ;  /* 0x00000014d8d87c20 */ /* 0x000fe20008400000 */
[----:B-1----:R-:W-:Y:S01]  /*c3e0*/  F2FP.SATFINITE.E5M2.F32.PACK_AB_MERGE_C R31, RZ, R218, RZ ;  /* 0x000000daff1f723e */ /* 0x002fe200048060ff */
[----:B------:R-:W-:Y:S01]  /*c3f0*/  FMUL R215, R215, UR20 ;  /* 0x00000014d7d77c20 */ /* 0x000fe20008400000 */
[----:B------:R-:W-:Y:S01]  /*c400*/  FMUL R213, R213, UR20 ;  /* 0x00000014d5d57c20 */ /* 0x000fe20008400000 */
[----:B------:R-:W-:Y:S01]  /*c410*/  @!P5 STG.E.U8 desc[UR18][R26.64+0x9], R219 ;  /* 0x000009db1a00d986 */ /* 0x000fe2000c101112 */
[----:B------:R-:W-:-:S03]  /*c420*/  ISETP.LT.OR P5, PT, R35, 0x12, !P2 ;  /* 0x000000122300780c */ /* 0x000fc600057a1670 */
[----:B------:R0:W-:Y:S01]  /*c430*/  @!P4 STG.E.U8 desc[UR18][R26.64+0x8], R29 ;  /* 0x0000081d1a00c986 */ /* 0x0001e2000c101112 */
[----:B------:R-:W-:-:S03]  /*c440*/  ISETP.LT.OR P4, PT, R35, 0x11, !P1 ;  /* 0x000000112300780c */ /* 0x000fc60004f81670 */
[----:B------:R1:W-:Y:S01]  /*c450*/  @!P6 STG.E.U8 desc[UR18][R24.64+0x10], R31 ;  /* 0x0000101f1800e986 */ /* 0x0003e2000c101112 */
[C---:B------:R-:W-:Y:S02]  /*c460*/  ISETP.LT.OR P6, PT, R35.reuse, 0x12, !P1 ;  /* 0x000000122300780c */ /* 0x040fe40004fc1670 */
[----:B------:R-:W-:Y:S01]  /*c470*/  F2FP.SATFINITE.E5M2.F32.PACK_AB_MERGE_C R217, RZ, R217, RZ ;  /* 0x000000d9ffd9723e */ /* 0x000fe200048060ff */
[----:B------:R-:W-:Y:S01]  /*c480*/  FMUL R214, R214, UR20 ;  /* 0x00000014d6d67c20 */ /* 0x000fe20008400000 */
[----:B---3--:R-:W-:Y:S01]  /*c490*/  F2FP.SATFINITE.E5M2.F32.PACK_AB_MERGE_C R33, RZ, R216, RZ ;  /* 0x000000d8ff21723e */ /* 0x008fe200048060ff */
[----:B------:R-:W-:Y:S01]  /*c4a0*/  FMUL R212, R212, UR20 ;  /* 0x00000014d4d47c20 */ /* 0x000fe20008400000 */
[----:B------:R-:W-:Y:S01]  /*c4b0*/  F2FP.SATFINITE.E5M2.F32.PACK_AB_MERGE_C R215, RZ, R215, RZ ;  /* 0x000000d7ffd7723e */ /* 0x000fe200048060ff */
[----:B------:R-:W-:Y:S01]  /*c4c0*/  @!P5 STG.E.U8 desc[UR18][R24.64+0x11], R217 ;  /* 0x000011d91800d986 */ /* 0x000fe2000c101112 */
[----:B------:R-:W-:-:S03]  /*c4d0*/  ISETP.LT.OR P5, PT, R35, 0x1a, !P2 ;  /* 0x0000001a2300780c */ /* 0x000fc600057a1670 */
[----:B------:R3:W-:Y:S01]  /*c4e0*/  @!P4 STG.E.U8 desc[UR18][R26.64+0x10], R33 ;  /* 0x000010211a00c986 */ /* 0x0007e2000c101112 */
[----:B------:R-:W-:-:S03]  /*c4f0*/  ISETP.LT.OR P4, PT, R35, 0x19, !P2 ;  /* 0x000000192300780c */ /* 0x000fc60005781670 */
[----:B------:R-:W-:Y:S01]  /*c500*/  @!P6 STG.E.U8 desc[UR18][R26.64+0x11], R215 ;  /* 0x000011d71a00e986 */ /* 0x000fe2000c101112 */
[----:B------:R-:W-:Y:S02]  /*c510*/  ISETP.LT.OR P6, PT, R35, 0x19, !P1 ;  /* 0x000000192300780c */ /* 0x000fe40004fc1670 */
[----:B------:R-:W-:Y:S01]  /*c520*/  F2FP.SATFINITE.E5M2.F32.PACK_AB_MERGE_C R213, RZ, R213, RZ ;  /* 0x000000d5ffd5723e */ /* 0x000fe200048060ff */
[----:B------:R-:W-:Y:S01]  /*c530*/  FMUL R211, R211, UR20 ;  /* 0x00000014d3d37c20 */ /* 0x000fe20008400000 */
[----:B0-----:R-:W-:Y:S01]  /*c540*/  F2FP.SATFINITE.E5M2.F32.PACK_AB_MERGE_C R29, RZ, R214, RZ ;  /* 0x000000d6ff1d723e */ /* 0x001fe200048060ff */
[----:B------:R-:W-:Y:S01]  /*c550*/  FMUL R210, R210, UR20 ;  /* 0x00000014d2d27c20 */ /* 0x000fe20008400000 */
[----:B-1----:R-:W-:Y:S01]  /*c560*/  F2FP.SATFINITE.E5M2.F32.PACK_AB_MERGE_C R31, RZ, R212, RZ ;  /* 0x000000d4ff1f723e */ /* 0x002fe200048060ff */
[----:B------:R-:W-:Y:S01]  /*c570*/  @!P5 STG.E.U8 desc[UR18][R24.64+0x19], R213 ;  /* 0x000019d51800d986 */ /* 0x000fe2000c101112 */
[----:B------:R-:W-:-:S03]  /*c580*/  ISETP.LT.OR P5, PT, R35, 0x1a, !P1 ;  /* 0x0000001a2300780c */ /* 0x000fc60004fa1670 */
[----:B------:R0:W-:Y:S01]  /*c590*/  @!P4 STG.E.U8 desc[UR18][R24.64+0x18], R29 ;  /* 0x0000181d1800c986 */ /* 0x0001e2000c101112 */
[----:B------:R-:W-:-:S03]  /*c5a0*/  ISETP.LT.OR P4, PT, R35, 0x21, !P2 ;  /* 0x000000212300780c */ /* 0x000fc60005781670 */
[----:B------:R1:W-:Y:S01]  /*c5b0*/  @!P6 STG.E.U8 desc[UR18][R26.64+0x18], R31 ;  /* 0x0000181f1a00e986 */ /* 0x0003e2000c101112 */
[----:B------:R-:W-:Y:S01]  /*c5c0*/  ISETP.LT.OR P6, PT, R35, 0x22, !P2 ;  /* 0x000000222300780c */ /* 0x000fe200057c1670 */
[----:B------:R-:W-:Y:S01]  /*c5d0*/  FMUL R209, R209, UR20 ;  /* 0x00000014d1d17c20 */ /* 0x000fe20008400000 */
        /* <DEDUP_REMOVED lines=49> */
[----:B------:R-:W4:Y:S01]  /*c8f0*/  LDL.LU R226, [R1+0x10] ;  /* 0x0000100001e27983 */ /* 0x000f220000300800 */
[----:B---3--:R-:W-:Y:S02]  /*c900*/  F2FP.SATFINITE.E5M2.F32.PACK_AB_MERGE_C R33, RZ, R198, RZ ;  /* 0x000000c6ff21723e */ /* 0x008fe400048060ff */
[----:B------:R-:W-:Y:S01]  /*c910*/  F2FP.SATFINITE.E5M2.F32.PACK_AB_MERGE_C R197, RZ, R197, RZ ;  /* 0x000000c5ffc5723e */ /* 0x000fe200048060ff */
[----:B------:R-:W-:Y:S01]  /*c920*/  @!P5 STG.E.U8 desc[UR18][R26.64+0x31], R199 ;  /* 0x000031c71a00d986 */ /* 0x000fe2000c101112 */
[----:B------:R-:W-:-:S03]  /*c930*/  ISETP.LT.OR P5, PT, R35, 0x3a, !P1 ;  /* 0x0000003a2300780c */ /* 0x000fc60004fa1670 */
[----:B------:R-:W3:Y:S01]  /*c940*/  LDL.LU R224, [R1+0xc] ;  /* 0x00000c0001e07983 */ /* 0x000ee20000300800 */
[----:B------:R-:W-:-:S03]  /*c950*/  FMUL R195, R195, UR20 ;  /* 0x00000014c3c37c20 */ /* 0x000fc60008400000 */
[----:B------:R1:W-:Y:S01]  /*c960*/  @!P4 STG.E.U8 desc[UR18][R24.64+0x38], R33 ;  /* 0x000038211800c986 */ /* 0x0003e2000c101112 */
[----:B------:R-:W-:-:S03]  /*c970*/  ISETP.LT.OR P4, PT, R35, 0x39, !P1 ;  /* 0x000000392300780c */ /* 0x000fc60004f81670 */
[----:B------:R-:W2:Y:S01]  /*c980*/  LDL.LU R225, [R1+0x8] ;  /* 0x0000080001e17983 */ /* 0x000ea20000300800 */
[----:B------:R-:W-:-:S03]  /*c990*/  FMUL R196, R196, UR20 ;  /* 0x00000014c4c47c20 */ /* 0x000fc60008400000 */
[----:B------:R-:W-:Y:S01]  /*c9a0*/  @!P6 STG.E.U8 desc[UR18][R24.64+0x39], R197 ;  /* 0x000039c51800e986 */ /* 0x000fe2000c101112 */
[----:B------:R-:W-:-:S03]  /*c9b0*/  ISETP.LT.OR P6, PT, R35, 0x41, !P2 ;  /* 0x000000412300780c */ /* 0x000fc600057c1670 */
[----:B------:R-:W4:Y:S01]  /*c9c0*/  LDL.LU R222, [R1] ;  /* 0x0000000001de7983 */ /* 0x000f220000300800 */
[----:B------:R-:W-:-:S03]  /*c9d0*/  FMUL R194, R194, UR20 ;  /* 0x00000014c2c27c20 */ /* 0x000fc60008400000 */
[----:B------:R-:W3:Y:S04]  /*c9e0*/  LDL.LU R223, [R1+0x18] ;  /* 0x0000180001df7983 */ /* 0x000ee80000300800 */
[----:B------:R-:W3:Y:S01]  /*c9f0*/  LDL.LU R221, [R1+0x4] ;  /* 0x0000040001dd7983 */ /* 0x000ee20000300800 */
[----:B------:R-:W-:Y:S01]  /*ca00*/  F2FP.SATFINITE.E5M2.F32.PACK_AB_MERGE_C R195, RZ, R195, RZ ;  /* 0x000000c3ffc3723e */ /* 0x000fe200048060ff */
[----:B------:R-:W-:Y:S01]  /*ca10*/  FMUL R193, R193, UR20 ;  /* 0x00000014c1c17c20 */ /* 0x000fe20008400000 */
[----:B0-----:R-:W-:Y:S01]  /*ca20*/  F2FP.SATFINITE.E5M2.F32.PACK_AB_MERGE_C R29, RZ, R196, RZ ;  /* 0x000000c4ff1d723e */ /* 0x001fe200048060ff */
[----:B------:R-:W-:Y:S01]  /*ca30*/  FMUL R192, R192, UR20 ;  /* 0x00000014c0c07c20 */ /* 0x000fe20008400000 */
[----:B-1----:R-:W-:Y:S01]  /*ca40*/  F2FP.SATFINITE.E5M2.F32.PACK_AB_MERGE_C R31, RZ, R194, RZ ;  /* 0x000000c2ff1f723e */ /* 0x002fe200048060ff */
[----:B------:R-:W-:Y:S01]  /*ca50*/  @!P5 STG.E.U8 desc[UR18][R26.64+0x39], R195 ;  /* 0x000039c31a00d986 */ /* 0x000fe2000c101112 */
[----:B------:R-:W-:Y:S01]  /*ca60*/  ISETP.LT.OR P5, PT, R35, 0x42, !P2 ;  /* 0x000000422300780c */ /* 0x000fe200057a1670 */
[----:B------:R-:W-:Y:S01]  /*ca70*/  FMUL R191, R191, UR20 ;  /* 0x00000014bfbf7c20 */ /* 0x000fe20008400000 */
[----:B------:R-:W-:Y:S01]  /*ca80*/  F2FP.SATFINITE.E5M2.F32.PACK_AB_MERGE_C R193, RZ, R193, RZ ;  /* 0x000000c1ffc1723e */ /* 0x000fe200048060ff */
[----:B------:R0:W-:Y:S01]  /*ca90*/  @!P4 STG.E.U8 desc[UR18][R26.64+0x38], R29 ;  /* 0x0000381d1a00c986 */ /* 0x0001e2000c101112 */
[----:B------:R-:W-:Y:S01]  /*caa0*/  ISETP.LT.OR P4, PT, R35, 0x41, !P1 ;  /* 0x000000412300780c */ /* 0x000fe20004f81670 */
[----:B------:R-:W-:Y:S01]  /*cab0*/  FMUL R189, R189, UR20 ;  /* 0x00000014bdbd7c20 */ /* 0x000fe20008400000 */
[----:B------:R-:W-:Y:S01]  /*cac0*/  F2FP.SATFINITE.E5M2.F32.PACK_AB_MERGE_C R33, RZ, R192, RZ ;  /* 0x000000c0ff21723e */ /* 0x000fe200048060ff */
[----:B------:R1:W-:Y:S01]  /*cad0*/  @!P6 STG.E.U8 desc[UR18][R24.64+0x40], R31 ;  /* 0x0000401f1800e986 */ /* 0x0003e2000c101112 */
[C---:B------:R-:W-:Y:S01]  /*cae0*/  ISETP.LT.OR P6, PT, R35.reuse, 0x42, !P1 ;  /* 0x000000422300780c */ /* 0x040fe20004fc1670 */
[----:B------:R-:W-:Y:S01]  /*caf0*/  FMUL R190, R190, UR20 ;  /* 0x00000014bebe7c20 */ /* 0x000fe20008400000 */
[----:B------:R-:W-:Y:S01]  /*cb00*/  F2FP.SATFINITE.E5M2.F32.PACK_AB_MERGE_C R191, RZ, R191, RZ ;  /* 0x000000bfffbf723e */ /* 0x000fe200048060ff */
[----:B------:R-:W-:Y:S01]  /*cb10*/  FMUL R188, R188, UR20 ;  /* 0x00000014bcbc7c20 */ /* 0x000fe20008400000 */
[----:B------:R-:W-:Y:S01]  /*cb20*/  F2FP.SATFINITE.E5M2.F32.PACK_AB_MERGE_C R189, RZ, R189, RZ ;  /* 0x000000bdffbd723e */ /* 0x000fe200048060ff */
[----:B------:R-:W-:Y:S01]  /*cb30*/  @!P5 STG.E.U8 desc[UR18][R24.64+0x41], R193 ;  /* 0x000041c11800d986 */ /* 0x000fe2000c101112 */
[----:B------:R-:W-:Y:S01]  /*cb40*/  ISETP.LT.OR P5, PT, R35, 0x4a, !P2 ;  /* 0x0000004a2300780c */ /* 0x000fe200057a1670 */
[----:B------:R-:W-:Y:S01]  /*cb50*/  FMUL R187, R187, UR20 ;  /* 0x00000014bbbb7c20 */ /* 0x000fe20008400000 */
[----:B0-----:R-:W-:Y:S01]  /*cb60*/  F2FP.SATFINITE.E5M2.F32.PACK_AB_MERGE_C R29, RZ, R190, RZ ;  /* 0x000000beff1d723e */ /* 0x001fe200048060ff */
[----:B------:R0:W-:Y:S01]  /*cb70*/  @!P4 STG.E.U8 desc[UR18][R26.64+0x40], R33 ;  /* 0x000040211a00c986 */ /* 0x0001e2000c101112 */
[C---:B------:R-:W-:Y:S01]  /*cb80*/  ISETP.LT.OR P4, PT, R35.reuse, 0x49, !P2 ;  /* 0x000000492300780c */ /* 0x040fe20005781670 */
[----:B------:R-:W-:Y:S01]  /*cb90*/  FMUL R186, R186, UR20 ;  /* 0x00000014baba7c20 */ /* 0x000fe20008400000 */
[----:B-1----:R-:W-:Y:S01]  /*cba0*/  F2FP.SATFINITE.E5M2.F32.PACK_AB_MERGE_C R31, RZ, R188, RZ ;  /* 0x000000bcff1f723e */ /* 0x002fe200048060ff */
[----:B------:R-:W-:Y:S01]  /*cbb0*/  @!P6 STG.E.U8 desc[UR18][R26.64+0x41], R191 ;  /* 0x000041bf1a00e986 */ /* 0x000fe2000c101112 */
[----:B------:R-:W-:Y:S01]  /*cbc0*/  ISETP.LT.OR P6, PT, R35, 0x49, !P1 ;  /* 0x000000492300780c */ /* 0x000fe20004fc1670 */
[----:B------:R-:W-:Y:S01]  /*cbd0*/  FMUL R185, R185, UR20 ;  /* 0x00000014b9b97c20 */ /* 0x000fe20008400000 */
[----:B------:R-:W-:Y:S01]  /*cbe0*/  F2FP.SATFINITE.E5M2.F32.PACK_AB_MERGE_C R187, RZ, R187, RZ ;  /* 0x000000bbffbb723e */ /* 0x000fe200048060ff */
[----:B------:R-:W-:Y:S01]  /*cbf0*/  FMUL R183, R183, UR20 ;  /* 0x00000014b7b77c20 */ /* 0x000fe20008400000 */
[----:B------:R-:W-:Y:S01]  /*cc00*/  FMUL R184, R184, UR20 ;  /* 0x00000014b8b87c20 */ /* 0x000fe20008400000 */
[----:B------:R-:W-:Y:S01]  /*cc10*/  @!P5 STG.E.U8 desc[UR18][R24.64+0x49], R189 ;  /* 0x000049bd1800d986 */ /* 0x000fe2000c101112 */
[C---:B------:R-:W-:Y:S01]  /*cc20*/  ISETP.LT.OR P5, PT, R35.reuse, 0x4a, !P1 ;  /* 0x0000004a2300780c */ /* 0x040fe20004fa1670 */
[----:B------:R-:W-:Y:S01]  /*cc30*/  FMUL R182, R182, UR20 ;  /* 0x00000014b6b67c20 */ /* 0x000fe20008400000 */
[----:B0-----:R-:W-:Y:S01]  /*cc40*/  F2FP.SATFINITE.E5M2.F32.PACK_AB_MERGE_C R33, RZ, R186, RZ ;  /* 0x000000baff21723e */ /* 0x001fe200048060ff */
[----:B------:R0:W-:Y:S01]  /*cc50*/  @!P4 STG.E.U8 desc[UR18][R24.64+0x48], R29 ;  /* 0x0000481d1800c986 */ /* 0x0001e2000c101112 */
[----:B------:R-:W-:Y:S01]  /*cc60*/  ISETP.LT.OR P4, PT, R35, 0x51, !P2 ;  /* 0x000000512300780c */ /* 0x000fe20005781670 */
[----:B------:R-:W-:Y:S01]  /*cc70*/  FMUL R181, R181, UR20 ;  /* 0x00000014b5b57c20 */ /* 0x000fe20008400000 */
[----:B------:R-:W-:Y:S01]  /*cc80*/  F2FP.SATFINITE.E5M2.F32.PACK_AB_MERGE_C R185, RZ, R185, RZ ;  /* 0x000000b9ffb9723e */ /* 0x000fe200048060ff */
[----:B------:R1:W-:Y:S01]  /*cc90*/  @!P6 STG.E.U8 desc[UR18][R26.64+0x48], R31 ;  /* 0x0000481f1a00e986 */ /* 0x0003e2000c101112 */
[----:B------:R-:W-:Y:S01]  /*cca0*/  ISETP.LT.OR P6, PT, R35, 0x52, !P2 ;  /* 0x000000522300780c */ /* 0x000fe200057c1670 */
        /* <DEDUP_REMOVED lines=17> */
[----:B------:R-:W-:Y:S01]  /*cdc0*/  F2FP.SATFINITE.E5M2.F32.PACK_AB_MERGE_C R177, RZ, R177, RZ ;  /* 0x000000b1ffb1723e */ /* 0x000fe200048060ff */
        /* <DEDUP_REMOVED lines=13> */
[----:B------:R-:W-:Y:S01]  /*cea0*/  FMUL R170, R170, UR20 ;  /* 0x00000014aaaa7c20 */ /* 0x000fe20008400000 */
        /* <DEDUP_REMOVED lines=19> */
[C---:B------:R-:W-:Y:S01]  /*cfe0*/  ISETP.LT.OR P4, PT, R35.reuse, 0x69, !P2 ;  /* 0x000000692300780c */ /* 0x040fe20005781670 */
        /* <DEDUP_REMOVED lines=69> */
[----:B------:R-:W-:Y:S01]  /*d440*/  ISETP.LT.OR P4, PT, R35, 0x81, !P1 ;  /* 0x000000812300780c */ /* 0x000fe20004f81670 */
[----:B------:R-:W-:Y:S01]  /*d450*/  FMUL R13, R13, UR20 ;  /* 0x000000140d0d7c20 */ /* 0x000fe20008400000 */
[----:B-1----:R-:W-:Y:S01]  /*d460*/  F2FP.SATFINITE.E5M2.F32.PACK_AB_MERGE_C R31, RZ, R158, RZ ;  /* 0x0000009eff1f723e */ /* 0x002fe200048060ff */
[----:B------:R-:W-:Y:S01]  /*d470*/  @!P6 STG.E.U8 desc[UR18][R24.64+0x81], R161 ;  /* 0x000081a11800e986 */ /* 0x000fe2000c101112 */
        /* <DEDUP_REMOVED lines=35> */
[----:B-----5:R-:W-:Y:S01]  /*d6b0*/  FMUL R0, R0, UR20 ;  /* 0x0000001400007c20 */ /* 0x020fe20008400000 */
[----:B0-----:R-:W-:Y:S01]  /*d6c0*/  F2FP.SATFINITE.E5M2.F32.PACK_AB_MERGE_C R33, RZ, R22, RZ ;  /* 0x00000016ff21723e */ /* 0x001fe200048060ff */
[----:B------:R0:W-:Y:S01]  /*d6d0*/  @!P4 STG.E.U8 desc[UR18][R24.64+0x90], R29 ;  /* 0x0000901d1800c986 */ /* 0x0001e2000c101112 */
[C---:B------:R-:W-:Y:S01]  /*d6e0*/  ISETP.LT.OR P4, PT, R35.reuse, 0x99, !P2 ;  /* 0x000000992300780c */ /* 0x040fe20005781670 */
[----:B------:R-:W-:Y:S01]  /*d6f0*/  FMUL R2, R2, UR20 ;  /* 0x0000001402027c20 */ /* 0x000fe20008400000 */
[----:B------:R-:W-:Y:S01]  /*d700*/  F2FP.SATFINITE.E5M2.F32.PACK_AB_MERGE_C R5, RZ, R5, RZ ;  /* 0x00000005ff05723e */ /* 0x000fe200048060ff */
[----:B------:R-:W-:Y:S01]  /*d710*/  @!P6 STG.E.U8 desc[UR18][R26.64+0x90], R31 ;  /* 0x0000901f1a00e986 */ /* 0x000fe2000c101112 */
[----:B------:R-:W-:-:S05]  /*d720*/  ISETP.LT.OR P6, PT, R35, 0x9a, !P2 ;  /* 0x0000009a2300780c */ /* 0x000fca00057c1670 */
[----:B------:R1:W-:Y:S01]  /*d730*/  @!P5 STG.E.U8 desc[UR18][R26.64+0x91], R23 ;  /* 0x000091171a00d986 */ /* 0x0003e2000c101112 */
[C---:B------:R-:W-:Y:S02]  /*d740*/  ISETP.LT.OR P5, PT, R35.reuse, 0x9a, !P1 ;  /* 0x0000009a2300780c */ /* 0x040fe40004fa1670 */
[----:B0-----:R-:W-:Y:S01]  /*d750*/  F2FP.SATFINITE.E5M2.F32.PACK_AB_MERGE_C R29, RZ, R20, RZ ;  /* 0x00000014ff1d723e */ /* 0x001fe200048060ff */
[----:B------:R-:W-:Y:S01]  /*d760*/  @!P4 STG.E.U8 desc[UR18][R24.64+0x98], R33 ;  /* 0x000098211800c986 */ /* 0x000fe2000c101112 */
[----:B------:R-:W-:-:S03]  /*d770*/  ISETP.LT.OR P4, PT, R35, 0x99, !P1 ;  /* 0x000000992300780c */ /* 0x000fc60004f81670 */
[----:B------:R0:W-:Y:S01]  /*d780*/  @!P6 STG.E.U8 desc[UR18][R24.64+0x99], R21 ;  /* 0x000099151800e986 */ /* 0x0001e2000c101112 */
[----:B------:R-:W-:Y:S02]  /*d790*/  ISETP.LT.OR P6, PT, R35, 0xa1, !P2 ;  /* 0x000000a12300780c */ /* 0x000fe400057c1670 */
[----:B-1----:R-:W-:-:S03]  /*d7a0*/  F2FP.SATFINITE.E5M2.F32.PACK_AB_MERGE_C R23, RZ, R18, RZ ;  /* 0x00000012ff17723e */ /* 0x002fc600048060ff */
[----:B------:R1:W-:Y:S01]  /*d7b0*/  @!P5 STG.E.U8 desc[UR18][R26.64+0x99], R19 ;  /* 0x000099131a00d986 */ /* 0x0003e2000c101112 */
[----:B------:R-:W-:-:S03]  /*d7c0*/  ISETP.LT.OR P5, PT, R35, 0xa2, !P2 ;  /* 0x000000a22300780c */ /* 0x000fc600057a1670 */
[----:B------:R-:W-:Y:S01]  /*d7d0*/  @!P4 STG.E.U8 desc[UR18][R26.64+0x98], R29 ;  /* 0x0000981d1a00c986 */ /* 0x000fe2000c101112 */
[C---:B------:R-:W-:Y:S02]  /*d7e0*/  ISETP.LT.OR P4, PT, R35.reuse, 0xa1, !P1 ;  /* 0x000000a12300780c */ /* 0x040fe40004f81670 */
[----:B0-----:R-:W-:Y:S01]  /*d7f0*/  F2FP.SATFINITE.E5M2.F32.PACK_AB_MERGE_C R21, RZ, R16, RZ ;  /* 0x00000010ff15723e */ /* 0x001fe200048060ff */
[----:B------:R-:W-:Y:S01]  /*d800*/  @!P6 STG.E.U8 desc[UR18][R24.64+0xa0], R23 ;  /* 0x0000a0171800e986 */ /* 0x000fe2000c101112 */
[----:B------:R-:W-:Y:S02]  /*d810*/  ISETP.LT.OR P6, PT, R35, 0xa2, !P1 ;  /* 0x000000a22300780c */ /* 0x000fe40004fc1670 */
[----:B-1----:R-:W-:-:S03]  /*d820*/  F2FP.SATFINITE.E5M2.F32.PACK_AB_MERGE_C R19, RZ, R14, RZ ;  /* 0x0000000eff13723e */ /* 0x002fc600048060ff */
[----:B------:R0:W-:Y:S01]  /*d830*/  @!P5 STG.E.U8 desc[UR18][R24.64+0xa1], R17 ;  /* 0x0000a1111800d986 */ /* 0x0001e2000c101112 */
[----:B------:R-:W-:-:S03]  /*d840*/  ISETP.LT.OR P5, PT, R35, 0xaa, !P2 ;  /* 0x000000aa2300780c */ /* 0x000fc600057a1670 */
[----:B------:R-:W-:Y:S01]  /*d850*/  @!P4 STG.E.U8 desc[UR18][R26.64+0xa0], R21 ;  /* 0x0000a0151a00c986 */ /* 0x000fe2000c101112 */
[----:B------:R-:W-:-:S03]  /*d860*/  ISETP.LT.OR P4, PT, R35, 0xa9, !P2 ;  /* 0x000000a92300780c */ /* 0x000fc60005781670 */
[----:B------:R1:W-:Y:S01]  /*d870*/  @!P6 STG.E.U8 desc[UR18][R26.64+0xa1], R15 ;  /* 0x0000a10f1a00e986 */ /* 0x0003e2000c101112 */
[----:B------:R-:W-:Y:S02]  /*d880*/  ISETP.LT.OR P6, PT, R35, 0xa9, !P1 ;  /* 0x000000a92300780c */ /* 0x000fe40004fc1670 */
[----:B0-----:R-:W-:-:S03]  /*d890*/  F2FP.SATFINITE.E5M2.F32.PACK_AB_MERGE_C R17, RZ, R12, RZ ;  /* 0x0000000cff11723e */ /* 0x001fc600048060ff */
[----:B------:R0:W-:Y:S01]  /*d8a0*/  @!P5 STG.E.U8 desc[UR18][R24.64+0xa9], R13 ;  /* 0x0000a90d1800d986 */ /* 0x0001e2000c101112 */
[----:B------:R-:W-:-:S03]  /*d8b0*/  ISETP.LT.OR P5, PT, R35, 0xaa, !P1 ;  /* 0x000000aa2300780c */ /* 0x000fc60004fa1670 */
[----:B------:R-:W-:Y:S01]  /*d8c0*/  @!P4 STG.E.U8 desc[UR18][R24.64+0xa8], R19 ;  /* 0x0000a8131800c986 */ /* 0x000fe2000c101112 */
[C---:B------:R-:W-:Y:S02]  /*d8d0*/  ISETP.LT.OR P4, PT, R35.reuse, 0xb1, !P2 ;  /* 0x000000b12300780c */ /* 0x040fe40005781670 */
[----:B-1----:R-:W-:Y:S01]  /*d8e0*/  F2FP.SATFINITE.E5M2.F32.PACK_AB_MERGE_C R15, RZ, R10, RZ ;  /* 0x0000000aff0f723e */ /* 0x002fe200048060ff */
[----:B------:R-:W-:Y:S01]  /*d8f0*/  @!P6 STG.E.U8 desc[UR18][R26.64+0xa8], R17 ;  /* 0x0000a8111a00e986 */ /* 0x000fe2000c101112 */
[----:B------:R-:W-:Y:S02]  /*d900*/  ISETP.LT.OR P6, PT, R35, 0xb2, !P2 ;  /* 0x000000b22300780c */ /* 0x000fe400057c1670 */
[----:B0-----:R-:W-:-:S03]  /*d910*/  F2FP.SATFINITE.E5M2.F32.PACK_AB_MERGE_C R13, RZ, R8, RZ ;  /* 0x00000008ff0d723e */ /* 0x001fc600048060ff */
        /* <DEDUP_REMOVED lines=9> */
[----:B------:R4:W-:Y:S01]  /*d9b0*/  @!P4 STG.E.U8 desc[UR18][R26.64+0xb0], R13 ;  /* 0x0000b00d1a00c986 */ /* 0x0009e2000c101112 */
[C---:B------:R-:W-:Y:S02]  /*d9c0*/  ISETP.LT.OR P4, PT, R35.reuse, 0xb9, !P1 ;  /* 0x000000b92300780c */ /* 0x040fe40004f81670 */
[----:B-1----:R-:W-:Y:S01]  /*d9d0*/  F2FP.SATFINITE.E5M2.F32.PACK_AB_MERGE_C R9, RZ, R4, RZ ;  /* 0x00000004ff09723e */ /* 0x002fe200048060ff */
[----:B------:R1:W-:Y:S01]  /*d9e0*/  @!P6 STG.E.U8 desc[UR18][R24.64+0xb8], R11 ;  /* 0x0000b80b1800e986 */ /* 0x0003e2000c101112 */
[----:B------:R-:W-:Y:S02]  /*d9f0*/  ISETP.LT.OR P6, PT, R35, 0xba, !P1 ;  /* 0x000000ba2300780c */ /* 0x000fe40004fc1670 */
[----:B0-----:R-:W-:Y:S01]  /*da00*/  F2FP.SATFINITE.E5M2.F32.PACK_AB_MERGE_C R7, RZ, R2, RZ ;  /* 0x00000002ff07723e */ /* 0x001fe200048060ff */
[----:B--2---:R-:W-:Y:S02]  /*da10*/  FMUL R2, R225, UR20 ;  /* 0x00000014e1027c20 */ /* 0x004fe40008400000 */
[----:B------:R0:W-:Y:S01]  /*da20*/  @!P5 STG.E.U8 desc[UR18][R24.64+0xb9], R5 ;  /* 0x0000b9051800d986 */ /* 0x0001e2000c101112 */
[----:B------:R-:W-:-:S02]  /*da30*/  ISETP.LT.OR P5, PT, R35, 0xc2, !P2 ;  /* 0x000000c22300780c */ /* 0x000fc400057a1670 */
[----:B----4-:R-:W-:Y:S01]  /*da40*/  F2FP.SATFINITE.E5M2.F32.PACK_AB_MERGE_C R13, RZ, R3, RZ ;  /* 0x00000003ff0d723e */ /* 0x010fe200048060ff */
[----:B------:R-:W-:Y:S01]  /*da50*/  FMUL R3, R222, UR20 ;  /* 0x00000014de037c20 */ /* 0x000fe20008400000 */
[----:B------:R2:W-:Y:S01]  /*da60*/  @!P4 STG.E.U8 desc[UR18][R26.64+0xb8], R9 ;  /* 0x0000b8091a00c986 */ /* 0x0005e2000c101112 */
[----:B-1----:R-:W-:Y:S01]  /*da70*/  F2FP.SATFINITE.E5M2.F32.PACK_AB_MERGE_C R11, RZ, R0, RZ ;  /* 0x00000000ff0b723e */ /* 0x002fe200048060ff */
[----:B---3--:R-:W-:Y:S01]  /*da80*/  FMUL R0, R221, UR20 ;  /* 0x00000014dd007c20 */ /* 0x008fe20008400000 */
[----:B------:R-:W-:Y:S01]  /*da90*/  ISETP.LT.OR P4, PT, R35, 0xc1, !P2 ;  /* 0x000000c12300780c */ /* 0x000fe20005781670 */
[----:B------:R-:W3:Y:S04]  /*daa0*/  LDL.LU R222, [R1+0x1c] ;  /* 0x00001c0001de7983 */ /* 0x000ee80000300800 */
[----:B------:R-:W4:Y:S01]  /*dab0*/  LDL.LU R220, [R1+0x20] ;  /* 0x0000200001dc7983 */ /* 0x000f220000300800 */
[----:B0-----:R-:W-:-:S03]  /*dac0*/  F2FP.SATFINITE.E5M2.F32.PACK_AB_MERGE_C R5, RZ, R3, RZ ;  /* 0x00000003ff05723e */ /* 0x001fc600048060ff */
[----:B------:R-:W4:Y:S01]  /*dad0*/  LDL.LU R225, [R1+0x24] ;  /* 0x0000240001e17983 */ /* 0x000f220000300800 */
[----:B------:R-:W-:Y:S01]  /*dae0*/  FMUL R3, R224, UR20 ;  /* 0x00000014e0037c20 */ /* 0x000fe20008400000 */
[----:B--2---:R-:W-:Y:S01]  /*daf0*/  F2FP.SATFINITE.E5M2.F32.PACK_AB_MERGE_C R9, RZ, R0, RZ ;  /* 0x00000000ff09723e */ /* 0x004fe200048060ff */
[----:B------:R-:W-:Y:S01]  /*db00*/  FMUL R0, R226, UR20 ;  /* 0x00000014e2007c20 */ /* 0x000fe20008400000 */
[----:B------:R0:W-:Y:S01]  /*db10*/  @!P6 STG.E.U8 desc[UR18][R26.64+0xb9], R13 ;  /* 0x0000b90d1a00e986 */ /* 0x0001e2000c101112 */
[----:B------:R-:W-:-:S03]  /*db20*/  ISETP.LT.OR P6, PT, R35, 0xc1, !P1 ;  /* 0x000000c12300780c */ /* 0x000fc60004fc1670 */
[----:B------:R-:W2:Y:S04]  /*db30*/  LDL.LU R224, [R1+0x28] ;  /* 0x0000280001e07983 */ /* 0x000ea80000300800 */
[----:B------:R-:W2:Y:S01]  /*db40*/  LDL.LU R226, [R1+0x2c] ;  /* 0x00002c0001e27983 */ /* 0x000ea20000300800 */
[----:B0-----:R-:W-:Y:S01]  /*db50*/  F2FP.SATFINITE.E5M2.F32.PACK_AB_MERGE_C R13, RZ, R2, RZ ;  /* 0x00000002ff0d723e */ /* 0x001fe200048060ff */
[----:B------:R-:W-:Y:S02]  /*db60*/  FMUL R2, R227, UR20 ;  /* 0x00000014e3027c20 */ /* 0x000fe40008400000 */
[----:B------:R-:W2:Y:S04]  /*db70*/  LDL.LU R227, [R1+0x30] ;  /* 0x0000300001e37983 */ /* 0x000ea80000300800 */
[----:B------:R-:W-:Y:S01]  /*db80*/  @!P5 STG.E.U8 desc[UR18][R24.64+0xc1], R11 ;  /* 0x0000c10b1800d986 */ /* 0x000fe2000c101112 */
[----:B------:R-:W-:-:S03]  /*db90*/  ISETP.LT.OR P5, PT, R35, 0xc2, !P1 ;  /* 0x000000c22300780c */ /* 0x000fc60004fa1670 */
[----:B------:R0:W-:Y:S01]  /*dba0*/  @!P4 STG.E.U8 desc[UR18][R24.64+0xc0], R7 ;  /* 0x0000c0071800c986 */ /* 0x0001e2000c101112 */
[----:B------:R-:W-:-:S03]  /*dbb0*/  ISETP.LT.OR P4, PT, R35, 0xc9, !P2 ;  /* 0x000000c92300780c */ /* 0x000fc60005781670 */
[----:B------:R1:W-:Y:S01]  /*dbc0*/  @!P6 STG.E.U8 desc[UR18][R26.64+0xc0], R5 ;  /* 0x0000c0051a00e986 */ /* 0x0003e2000c101112 */
[----:B------:R-:W-:-:S03]  /*dbd0*/  ISETP.LT.OR P6, PT, R35, 0xca, !P2 ;  /* 0x000000ca2300780c */ /* 0x000fc600057c1670 */
[----:B------:R-:W2:Y:S04]  /*dbe0*/  LDL.LU R221, [R1+0x34] ;  /* 0x0000340001dd7983 */ /* 0x000ea80000300800 */
[----:B------:R1:W-:Y:S01]  /*dbf0*/  @!P5 STG.E.U8 desc[UR18][R26.64+0xc1], R9 ;  /* 0x0000c1091a00d986 */ /* 0x0003e2000c101112 */
[----:B0-----:R-:W-:Y:S01]  /*dc00*/  F2FP.SATFINITE.E5M2.F32.PACK_AB_MERGE_C R7, RZ, R3, RZ ;  /* 0x00000003ff07723e */ /* 0x001fe200048060ff */
[----:B------:R-:W-:Y:S02]  /*dc10*/  FMUL R3, R223, UR20 ;  /* 0x00000014df037c20 */ /* 0x000fe40008400000 */
[----:B------:R-:W-:Y:S01]  /*dc20*/  @!P4 STG.E.U8 desc[UR18][R24.64+0xc8], R13 ;  /* 0x0000c80d1800c986 */ /* 0x000fe2000c101112 */
[----:B------:R-:W-:-:S03]  /*dc30*/  ISETP.LT.OR P4, PT, R35, 0xc9, !P1 ;  /* 0x000000c92300780c */ /* 0x000fc60004f81670 */
[----:B------:R-:W2:Y:S01]  /*dc40*/  LDL.LU R223, [R1+0x38] ;  /* 0x0000380001df7983 */ /* 0x000ea20000300800 */
[----:B-1----:R-:W-:Y:S02]  /*dc50*/  F2FP.SATFINITE.E5M2.F32.PACK_AB_MERGE_C R5, RZ, R0, RZ ;  /* 0x00000000ff05723e */ /* 0x002fe400048060ff */
[----:B------:R-:W-:Y:S02]  /*dc60*/  F2FP.SATFINITE.E5M2.F32.PACK_AB_MERGE_C R11, RZ, R2, RZ ;  /* 0x00000002ff0b723e */ /* 0x000fe400048060ff */
[----:B------:R-:W-:Y:S01]  /*dc70*/  F2FP.SATFINITE.E5M2.F32.PACK_AB_MERGE_C R9, RZ, R3, RZ ;  /* 0x00000003ff09723e */ /* 0x000fe200048060ff */
[----:B------:R0:W-:Y:S04]  /*dc80*/  @!P6 STG.E.U8 desc[UR18][R24.64+0xc9], R7 ;  /* 0x0000c9071800e986 */ /* 0x0001e8000c101112 */
[----:B------:R1:W-:Y:S01]  /*dc90*/  @!P4 STG.E.U8 desc[UR18][R26.64+0xc8], R5 ;  /* 0x0000c8051a00c986 */ /* 0x0003e2000c101112 */
[----:B---3--:R-:W-:-:S03]  /*dca0*/  FMUL R0, R222, UR20 ;  /* 0x00000014de007c20 */ /* 0x008fc60008400000 */
[----:B------:R-:W3:Y:S01]  /*dcb0*/  LDL.LU R222, [R1+0x3c] ;  /* 0x00003c0001de7983 */ /* 0x000ee20000300800 */
[----:B----4-:R-:W-:Y:S01]  /*dcc0*/  FMUL R2, R220, UR20 ;  /* 0x00000014dc027c20 */ /* 0x010fe20008400000 */
[----:B0-----:R-:W-:Y:S01]  /*dcd0*/  F2FP.SATFINITE.E5M2.F32.PACK_AB_MERGE_C R7, RZ, R0, RZ ;  /* 0x00000000ff07723e */ /* 0x001fe200048060ff */
[----:B------:R-:W-:Y:S02]  /*dce0*/  FMUL R3, R225, UR20 ;  /* 0x00000014e1037c20 */ /* 0x000fe40008400000 */
[----:B------:R-:W4:Y:S01]  /*dcf0*/  LDL.LU R225, [R1+0x40] ;  /* 0x0000400001e17983 */ /* 0x000f220000300800 */
[----:B------:R-:W-:Y:S02]  /*dd00*/  F2FP.SATFINITE.E5M2.F32.PACK_AB_MERGE_C R13, RZ, R2, RZ ;  /* 0x00000002ff0d723e */ /* 0x000fe400048060ff */
[----:B-1----:R-:W-:Y:S01]  /*dd10*/  F2FP.SATFINITE.E5M2.F32.PACK_AB_MERGE_C R5, RZ, R3, RZ ;  /* 0x00000003ff05723e */ /* 0x002fe200048060ff */
[----:B--2---:R-:W-:Y:S02]  /*dd20*/  FMUL R0, R224, UR20 ;  /* 0x00000014e0007c20 */ /* 0x004fe40008400000 */
[----:B------:R-:W2:Y:S01]  /*dd30*/  LDL.LU R224, [R1+0x44] ;  /* 0x0000440001e07983 */ /* 0x000ea20000300800 */
[----:B------:R-:W-:-:S03]  /*dd40*/  FMUL R2, R226, UR20 ;  /* 0x00000014e2027c20 */ /* 0x000fc60008400000 */
[----:B------:R-:W2:Y:S01]  /*dd50*/  LDL.LU R226, [R1+0x48] ;  /* 0x0000480001e27983 */ /* 0x000ea20000300800 */
[----:B------:R-:W-:-:S03]  /*dd60*/  FMUL R3, R227, UR20 ;  /* 0x00000014e3037c20 */ /* 0x000fc60008400000 */
[----:B------:R-:W2:Y:S01]  /*dd70*/  LDL.LU R227, [R1+0x4c] ;  /* 0x00004c0001e37983 */ /* 0x000ea20000300800 */
[C---:B------:R-:W-:Y:S02]  /*dd80*/  ISETP.LT.OR P5, PT, R35.reuse, 0xca, !P1 ;  /* 0x000000ca2300780c */ /* 0x040fe40004fa1670 */
[C---:B------:R-:W-:Y:S01]  /*dd90*/  ISETP.LT.OR P6, PT, R35.reuse, 0xd1, !P2 ;  /* 0x000000d12300780c */ /* 0x040fe200057c1670 */
[----:B------:R-:W2:Y:S01]  /*dda0*/  LDL.LU R219, [R1+0x50] ;  /* 0x0000500001db7983 */ /* 0x000ea20000300800 */
[----:B------:R-:W-:-:S03]  /*ddb0*/  ISETP.LT.OR P4, PT, R35, 0xd1, !P1 ;  /* 0x000000d12300780c */ /* 0x000fc60004f81670 */
[----:B------:R-:W2:Y:S04]  /*ddc0*/  LDL.LU R218, [R1+0x54] ;  /* 0x0000540001da7983 */ /* 0x000ea80000300800 */
[----:B------:R-:W2:Y:S04]  /*ddd0*/  LDL.LU R220, [R1+0x58] ;  /* 0x0000580001dc7983 */ /* 0x000ea80000300800 */
[----:B------:R0:W-:Y:S01]  /*dde0*/  @!P5 STG.E.U8 desc[UR18][R26.64+0xc9], R11 ;  /* 0x0000c90b1a00d986 */ /* 0x0001e2000c101112 */
[----:B------:R-:W-:-:S03]  /*ddf0*/  ISETP.LT.OR P5, PT, R35, 0xd2, !P2 ;  /* 0x000000d22300780c */ /* 0x000fc600057a1670 */
[----:B------:R1:W-:Y:S01]  /*de00*/  @!P6 STG.E.U8 desc[UR18][R24.64+0xd0], R9 ;  /* 0x0000d0091800e986 */ /* 0x0003e2000c101112 */
[----:B------:R-:W-:Y:S02]  /*de10*/  ISETP.LT.OR P6, PT, R35, 0xd2, !P1 ;  /* 0x000000d22300780c */ /* 0x000fe40004fc1670 */
[----:B0-----:R-:W-:-:S07]  /*de20*/  F2FP.SATFINITE.E5M2.F32.PACK_AB_MERGE_C R11, RZ, R2, RZ ;  /* 0x00000002ff0b723e */ /* 0x001fce00048060ff */
[----:B------:R0:W-:Y:S01]  /*de30*/  @!P5 STG.E.U8 desc[UR18][R24.64+0xd1], R7 ;  /* 0x0000d1071800d986 */ /* 0x0001e2000c101112 */
[C---:B------:R-:W-:Y:S02]  /*de40*/  ISETP.LT.OR P5, PT, R35.reuse, 0xda, !P2 ;  /* 0x000000da2300780c */ /* 0x040fe400057a1670 */
[----:B-1----:R-:W-:Y:S01]  /*de50*/  F2FP.SATFINITE.E5M2.F32.PACK_AB_MERGE_C R9, RZ, R0, RZ ;  /* 0x00000000ff09723e */ /* 0x002fe200048060ff */
[----:B------:R-:W-:Y:S01]  /*de60*/  @!P4 STG.E.U8 desc[UR18][R26.64+0xd0], R13 ;  /* 0x0000d00d1a00c986 */ /* 0x000fe2000c101112 */
[----:B------:R-:W-:Y:S01]  /*de70*/  ISETP.LT.OR P4, PT, R35, 0xd9, !P2 ;  /* 0x000000d92300780c */ /* 0x000fe20005781670 */
[----:B------:R-:W-:Y:S01]  /*de80*/  FMUL R0, R221, UR20 ;  /* 0x00000014dd007c20 */ /* 0x000fe20008400000 */
[----:B------:R-:W-:Y:S01]  /*de90*/  FMUL R2, R223, UR20 ;  /* 0x00000014df027c20 */ /* 0x000fe20008400000 */
[----:B------:R1:W-:Y:S01]  /*dea0*/  @!P6 STG.E.U8 desc[UR18][R26.64+0xd1], R5 ;  /* 0x0000d1051a00e986 */ /* 0x0003e2000c101112 */
[----:B------:R-:W-:-:S03]  /*deb0*/  ISETP.LT.OR P6, PT, R35, 0xd9, !P1 ;  /* 0x000000d92300780c */ /* 0x000fc60004fc1670 */
[----:B------:R-:W2:Y:S04]  /*dec0*/  LDL.LU R221, [R1+0x5c] ;  /* 0x00005c0001dd7983 */ /* 0x000ea80000300800 */
[----:B------:R-:W2:Y:S01]  /*ded0*/  LDL.LU R223, [R1+0x60] ;  /* 0x0000600001df7983 */ /* 0x000ea20000300800 */
[----:B0-----:R-:W-:Y:S02]  /*dee0*/  F2FP.SATFINITE.E5M2.F32.PACK_AB_MERGE_C R7, RZ, R3, RZ ;  /* 0x00000003ff07723e */ /* 0x001fe400048060ff */
[----:B-1----:R-:W-:Y:S01]  /*def0*/  F2FP.SATFINITE.E5M2.F32.PACK_AB_MERGE_C R5, RZ, R0, RZ ;  /* 0x00000000ff05723e */ /* 0x002fe200048060ff */
[----:B------:R0:W-:Y:S01]  /*df00*/  @!P4 STG.E.U8 desc[UR18][R24.64+0xd8], R9 ;  /* 0x0000d8091800c986 */ /* 0x0001e2000c101112 */
[----:B------:R-:W-:-:S03]  /*df10*/  F2FP.SATFINITE.E5M2.F32.PACK_AB_MERGE_C R13, RZ, R2, RZ ;  /* 0x00000002ff0d723e */ /* 0x000fc600048060ff */
[----:B------:R-:W-:Y:S04]  /*df20*/  @!P5 STG.E.U8 desc[UR18][R24.64+0xd9], R11 ;  /* 0x0000d90b1800d986 */ /* 0x000fe8000c101112 */
[----:B------:R1:W-:Y:S01]  /*df30*/  @!P6 STG.E.U8 desc[UR18][R26.64+0xd8], R7 ;  /* 0x0000d8071a00e986 */ /* 0x0003e2000c101112 */
[----:B---3--:R-:W-:-:S03]  /*df40*/  FMUL R3, R222, UR20 ;  /* 0x00000014de037c20 */ /* 0x008fc60008400000 */
[----:B------:R-:W3:Y:S01]  /*df50*/  LDL.LU R222, [R1+0x64] ;  /* 0x0000640001de7983 */ /* 0x000ee20000300800 */
[----:B----4-:R-:W-:Y:S01]  /*df60*/  FMUL R0, R225, UR20 ;  /* 0x00000014e1007c20 */ /* 0x010fe20008400000 */
[----:B0-----:R-:W-:Y:S02]  /*df70*/  F2FP.SATFINITE.E5M2.F32.PACK_AB_MERGE_C R9, RZ, R3, RZ ;  /* 0x00000003ff09723e */ /* 0x001fe400048060ff */
[----:B------:R-:W4:Y:S02]  /*df80*/  LDL.LU R225, [R1+0x68] ;  /* 0x0000680001e17983 */ /* 0x000f240000300800 */
        /* <DEDUP_REMOVED lines=8> */
[C---:B------:R-:W-:Y:S02]  /*e010*/  ISETP.LT.OR P4, PT, R35.reuse, 0xe1, !P2 ;  /* 0x000000e12300780c */ /* 0x040fe40005781670 */
[----:B------:R-:W-:-:S09]  /*e020*/  ISETP.LT.OR P6, PT, R35, 0xe2, !P2 ;  /* 0x000000e22300780c */ /* 0x000fd200057c1670 */
[----:B------:R0:W-:Y:S01]  /*e030*/  @!P5 STG.E.U8 desc[UR18][R26.64+0xd9], R5 ;  /* 0x0000d9051a00d986 */ /* 0x0001e2000c101112 */
[----:B------:R-:W-:-:S03]  /*e040*/  ISETP.LT.OR P5, PT, R35, 0xe2, !P1 ;  /* 0x000000e22300780c */ /* 0x000fc60004fa1670 */
[----:B------:R-:W-:Y:S01]  /*e050*/  @!P4 STG.E.U8 desc[UR18][R24.64+0xe0], R13 ;  /* 0x0000e00d1800c986 */ /* 0x000fe2000c101112 */
[----:B------:R-:W-:-:S03]  /*e060*/  ISETP.LT.OR P4, PT, R35, 0xe1, !P1 ;  /* 0x000000e12300780c */ /* 0x000fc60004f81670 */
[----:B------:R1:W-:Y:S01]  /*e070*/  @!P6 STG.E.U8 desc[UR18][R24.64+0xe1], R9 ;  /* 0x0000e1091800e986 */ /* 0x0003e2000c101112 */
[----:B------:R-:W-:Y:S02]  /*e080*/  ISETP.LT.OR P6, PT, R35, 0xe9, !P2 ;  /* 0x000000e92300780c */ /* 0x000fe400057c1670 */
[----:B------:R-:W-:Y:S02]  /*e090*/  F2FP.SATFINITE.E5M2.F32.PACK_AB_MERGE_C R11, RZ, R2, RZ ;  /* 0x00000002ff0b723e */ /* 0x000fe400048060ff */
[----:B0-----:R-:W-:-:S03]  /*e0a0*/  F2FP.SATFINITE.E5M2.F32.PACK_AB_MERGE_C R5, RZ, R3, RZ ;  /* 0x00000003ff05723e */ /* 0x001fc600048060ff */
[----:B------:R-:W-:Y:S01]  /*e0b0*/  @!P5 STG.E.U8 desc[UR18][R26.64+0xe1], R11 ;  /* 0x0000e10b1a00d986 */ /* 0x000fe2000c101112 */
[----:B------:R-:W-:-:S03]  /*e0c0*/  ISETP.LT.OR P5, PT, R35, 0xea, !P2 ;  /* 0x000000ea2300780c */ /* 0x000fc600057a1670 */
[----:B------:R0:W-:Y:S01]  /*e0d0*/  @!P4 STG.E.U8 desc[UR18][R26.64+0xe0], R7 ;  /* 0x0000e0071a00c986 */ /* 0x0001e2000c101112 */
[----:B------:R-:W-:-:S03]  /*e0e0*/  ISETP.LT.OR P4, PT, R35, 0xe9, !P1 ;  /* 0x000000e92300780c */ /* 0x000fc60004f81670 */
[----:B------:R0:W-:Y:S01]  /*e0f0*/  @!P6 STG.E.U8 desc[UR18][R24.64+0xe8], R5 ;  /* 0x0000e8051800e986 */ /* 0x0001e2000c101112 */
[----:B------:R-:W-:Y:S01]  /*e100*/  ISETP.LT.OR P6, PT, R35, 0xea, !P1 ;  /* 0x000000ea2300780c */ /* 0x000fe20004fc1670 */
[----:B------:R-:W-:Y:S01]  /*e110*/  FMUL R2, R219, UR20 ;  /* 0x00000014db027c20 */ /* 0x000fe20008400000 */
[----:B------:R-:W-:Y:S01]  /*e120*/  FMUL R3, R218, UR20 ;  /* 0x00000014da037c20 */ /* 0x000fe20008400000 */
[----:B-1----:R-:W-:-:S03]  /*e130*/  F2FP.SATFINITE.E5M2.F32.PACK_AB_MERGE_C R9, RZ, R0, RZ ;  /* 0x00000000ff09723e */ /* 0x002fc600048060ff */
[----:B------:R-:W-:Y:S02]  /*e140*/  F2FP.SATFINITE.E5M2.F32.PACK_AB_MERGE_C R13, RZ, R2, RZ ;  /* 0x00000002ff0d723e */ /* 0x000fe400048060ff */
[----:B0-----:R-:W-:Y:S01]  /*e150*/  F2FP.SATFINITE.E5M2.F32.PACK_AB_MERGE_C R7, RZ, R3, RZ ;  /* 0x00000003ff07723e */ /* 0x001fe200048060ff */
[----:B------:R0:W-:Y:S01]  /*e160*/  @!P5 STG.E.U8 desc[UR18][R24.64+0xe9], R9 ;  /* 0x0000e9091800d986 */ /* 0x0001e2000c101112 */
[----:B------:R-:W-:-:S03]  /*e170*/  ISETP.LT.OR P5, PT, R35, 0xf2, !P2 ;  /* 0x000000f22300780c */ /* 0x000fc600057a1670 */
[----:B------:R-:W-:Y:S01]  /*e180*/  @!P4 STG.E.U8 desc[UR18][R26.64+0xe8], R13 ;  /* 0x0000e80d1a00c986 */ /* 0x000fe2000c101112 */
[----:B------:R-:W-:-:S03]  /*e190*/  ISETP.LT.OR P4, PT, R35, 0xf1, !P2 ;  /* 0x000000f12300780c */ /* 0x000fc60005781670 */
[----:B------:R1:W-:Y:S01]  /*e1a0*/  @!P6 STG.E.U8 desc[UR18][R26.64+0xe9], R7 ;  /* 0x0000e9071a00e986 */ /* 0x0003e2000c101112 */
[----:B------:R-:W-:Y:S01]  /*e1b0*/  ISETP.LT.OR P6, PT, R35, 0xf1, !P1 ;  /* 0x000000f12300780c */ /* 0x000fe20004fc1670 */
[----:B------:R-:W-:Y:S01]  /*e1c0*/  FMUL R0, R220, UR20 ;  /* 0x00000014dc007c20 */ /* 0x000fe20008400000 */
[----:B------:R-:W-:Y:S01]  /*e1d0*/  FMUL R2, R221, UR20 ;  /* 0x00000014dd027c20 */ /* 0x000fe20008400000 */
[----:B------:R-:W-:-:S03]  /*e1e0*/  FMUL R3, R223, UR20 ;  /* 0x00000014df037c20 */ /* 0x000fc60008400000 */
[----:B------:R-:W-:Y:S02]  /*e1f0*/  F2FP.SATFINITE.E5M2.F32.PACK_AB_MERGE_C R5, RZ, R0, RZ ;  /* 0x00000000ff05723e */ /* 0x000fe400048060ff */
[----:B------:R-:W-:Y:S02]  /*e200*/  F2FP.SATFINITE.E5M2.F32.PACK_AB_MERGE_C R11, RZ, R2, RZ ;  /* 0x00000002ff0b723e */ /* 0x000fe400048060ff */
[----:B0-----:R-:W-:Y:S01]  /*e210*/  F2FP.SATFINITE.E5M2.F32.PACK_AB_MERGE_C R9, RZ, R3, RZ ;  /* 0x00000003ff09723e */ /* 0x001fe200048060ff */
[----:B------:R-:W-:Y:S01]  /*e220*/  @!P4 STG.E.U8 desc[UR18][R24.64+0xf0], R5 ;  /* 0x0000f0051800c986 */ /* 0x000fe2000c101112 */
[----:B------:R-:W-:-:S03]  /*e230*/  ISETP.LT.OR P4, PT, R35, 0xf2, !P1 ;  /* 0x000000f22300780c */ /* 0x000fc60004f81670 */
[----:B------:R0:W-:Y:S01]  /*e240*/  @!P5 STG.E.U8 desc[UR18][R24.64+0xf1], R11 ;  /* 0x0000f10b1800d986 */ /* 0x0001e2000c101112 */
[C---:B------:R-:W-:Y:S02]  /*e250*/  ISETP.LT.OR P5, PT, R35.reuse, 0xf9, !P2 ;  /* 0x000000f92300780c */ /* 0x040fe400057a1670 */
[C---:B------:R-:W-:Y:S01]  /*e260*/  ISETP.LT.OR P2, PT, R35.reuse, 0xfa, !P2 ;  /* 0x000000fa2300780c */ /* 0x040fe20005741670 */
[----:B------:R0:W-:Y:S01]  /*e270*/  @!P6 STG.E.U8 desc[UR18][R26.64+0xf0], R9 ;  /* 0x0000f0091a00e986 */ /* 0x0001e2000c101112 */
[C---:B------:R-:W-:Y:S02]  /*e280*/  ISETP.LT.OR P6, PT, R35.reuse, 0xf9, !P1 ;  /* 0x000000f92300780c */ /* 0x040fe40004fc1670 */
[----:B------:R-:W-:Y:S01]  /*e290*/  ISETP.LT.OR P1, PT, R35, 0xfa, !P1 ;  /* 0x000000fa2300780c */ /* 0x000fe20004f21670 */
[----:B---3--:R-:W-:Y:S01]  /*e2a0*/  FMUL R0, R222, UR20 ;  /* 0x00000014de007c20 */ /* 0x008fe20008400000 */
[----:B----4-:R-:W-:-:S04]  /*e2b0*/  FMUL R2, R225, UR20 ;  /* 0x00000014e1027c20 */ /* 0x010fc80008400000 */
[----:B-1----:R-:W-:Y:S01]  /*e2c0*/  F2FP.SATFINITE.E5M2.F32.PACK_AB_MERGE_C R7, RZ, R0, RZ ;  /* 0x00000000ff07723e */ /* 0x002fe200048060ff */
[----:B--2---:R-:W-:Y:S01]  /*e2d0*/  FMUL R3, R224, UR20 ;  /* 0x00000014e0037c20 */ /* 0x004fe20008400000 */
[----:B------:R-:W-:Y:S01]  /*e2e0*/  FMUL R4, R226, UR20 ;  /* 0x00000014e2047c20 */ /* 0x000fe20008400000 */
[----:B0-----:R-:W-:-:S03]  /*e2f0*/  F2FP.SATFINITE.E5M2.F32.PACK_AB_MERGE_C R11, RZ, R2, RZ ;  /* 0x00000002ff0b723e */ /* 0x001fc600048060ff */
[----:B------:R-:W-:Y:S01]  /*e300*/  F2FP.SATFINITE.E5M2.F32.PACK_AB_MERGE_C R3, RZ, R3, RZ ;  /* 0x00000003ff03723e */ /* 0x000fe200048060ff */
[----:B------:R-:W-:Y:S01]  /*e310*/  FMUL R5, R227, UR20 ;  /* 0x00000014e3057c20 */ /* 0x000fe20008400000 */
[----:B------:R-:W-:Y:S01]  /*e320*/  F2FP.SATFINITE.E5M2.F32.PACK_AB_MERGE_C R9, RZ, R4, RZ ;  /* 0x00000004ff09723e */ /* 0x000fe200048060ff */
[----:B------:R0:W-:Y:S03]  /*e330*/  @!P4 STG.E.U8 desc[UR18][R26.64+0xf1], R7 ;  /* 0x0000f1071a00c986 */ /* 0x0001e6000c101112 */
[----:B------:R-:W-:Y:S01]  /*e340*/  F2FP.SATFINITE.E5M2.F32.PACK_AB_MERGE_C R5, RZ, R5, RZ ;  /* 0x00000005ff05723e */ /* 0x000fe200048060ff */
[----:B------:R0:W-:Y:S04]  /*e350*/  @!P5 STG.E.U8 desc[UR18][R24.64+0xf8], R11 ;  /* 0x0000f80b1800d986 */ /* 0x0001e8000c101112 */
[----:B------:R0:W-:Y:S04]  /*e360*/  @!P2 STG.E.U8 desc[UR18][R24.64+0xf9], R3 ;  /* 0x0000f9031800a986 */ /* 0x0001e8000c101112 */
[----:B------:R0:W-:Y:S04]  /*e370*/  @!P6 STG.E.U8 desc[UR18][R26.64+0xf8], R9 ;  /* 0x0000f8091a00e986 */ /* 0x0001e8000c101112 */
[----:B------:R0:W-:Y:S02]  /*e380*/  @!P1 STG.E.U8 desc[UR18][R26.64+0xf9], R5 ;  /* 0x0000f9051a009986 */ /* 0x0001e4000c101112 */
.L_x_295:
[----:B------:R-:W-:Y:S05]  /*e390*/  BSYNC B0 ;  /* 0x0000000000007941 */ /* 0x000fea0003800000 */
.L_x_37:
[----:B0-----:R-:W2:Y:S04]  /*e3a0*/  LDL.LU R3, [R1+0x7c] ;  /* 0x00007c0001037983 */ /* 0x001ea80000300800 */
[----:B-----5:R-:W2:Y:S01]  /*e3b0*/  LDL.LU R2, [R1+0x80] ;  /* 0x0000800001027983 */ /* 0x020ea20000300800 */
[----:B------:R-:W-:Y:S01]  /*e3c0*/  ULDC UR6, c[0x0][0xc] ;  /* 0x0000030000067ab9 */ /* 0x000fe20000000800 */
[----:B------:R-:W-:Y:S01]  /*e3d0*/  ULDC UR7, c[0x0][0x10] ;  /* 0x0000040000077ab9 */ /* 0x000fe20000000800 */
[----:B------:R-:W2:Y:S01]  /*e3e0*/  LDC R5, c[0x0][0x14] ;  /* 0x00000500ff057b82 */ /* 0x000ea20000000800 */
[----:B------:R-:W-:Y:S01]  /*e3f0*/  UIMAD.WIDE.U32 UR6, UR6, UR7, URZ ;  /* 0x00000007060672a5 */ /* 0x000fe2000f8e003f */
[----:B------:R-:W-:Y:S01]  /*e400*/  PRMT R0, RZ, 0x7610, R0 ;  /* 0x00007610ff007816 */ /* 0x000fe20000000000 */
[----:B------:R-:W-:-:S04]  /*e410*/  UMOV UR23, 0xffffffff ;  /* 0xffffffff00177882 */ /* 0x000fc80000000000 */
[----:B--2---:R-:W-:-:S04]  /*e420*/  IMAD.WIDE.U32 R2, R5, UR6, R2 ;  /* 0x0000000605027c25 */ /* 0x004fc8000f8e0002 */
[----:B------:R-:W-:Y:S01]  /*e430*/  IMAD R5, R5, UR7, RZ ;  /* 0x0000000705057c24 */ /* 0x000fe2000f8e02ff */
[----:B------:R-:W-:Y:S01]  /*e440*/  ULDC.64 UR6, c[0x0][0x650] ;  /* 0x0001940000067ab9 */ /* 0x000fe20000000a00 */
[----:B------:R-:W-:Y:S01]  /*e450*/  IMAD.MOV.U32 R19, RZ, RZ, R2 ;  /* 0x000000ffff137224 */ /* 0x000fe200078e0002 */
[----:B------:R-:W-:Y:S01]  /*e460*/  ISETP.GE.U32.AND P1, PT, R2, UR6, PT ;  /* 0x0000000602007c0c */ /* 0x000fe2000bf26070 */
[----:B------:R-:W-:Y:S02]  /*e470*/  IMAD.IADD R22, R3, 0x1, R5 ;  /* 0x0000000103167824 */ /* 0x000fe400078e0205 */
[----:B------:R-:W-:-:S03]  /*e480*/  IMAD.MOV.U32 R2, RZ, RZ, -0x1 ;  /* 0xffffffffff027424 */ /* 0x000fc600078e00ff */
[----:B------:R0:W-:Y:S01]  /*e490*/  STL [R1+0x7c], R22 ;  /* 0x00007c1601007387 */ /* 0x0001e20000100800 */
[----:B------:R-:W-:-:S03]  /*e4a0*/  ISETP.GE.U32.AND.EX P1, PT, R22, UR7, PT, P1 ;  /* 0x0000000716007c0c */ /* 0x000fc6000bf26110 */
[----:B------:R0:W-:Y:S04]  /*e4b0*/  STL [R1+0x80], R19 ;  /* 0x0000801301007387 */ /* 0x0001e80000100800 */
[----:B------:R0:W-:Y:S06]  /*e4c0*/  STL [R1+0x84], R2 ;  /* 0x0000840201007387 */ /* 0x0001ec0000100800 */
[----:B------:R-:W-:Y:S05]  /*e4d0*/  @P1 BRA `(.L_x_296) ;  /* 0x00000004006c1947 */ /* 0x000fea0003800000 */
[----:B------:R-:W2:Y:S01]  /*e4e0*/  S2R R14, SR_CTAID.X ;  /* 0x00000000000e7919 */ /* 0x000ea20000002500 */
[----:B------:R-:W5:Y:S01]  /*e4f0*/  LDC.64 R8, c[0x0][0x628] ;  /* 0x00018a00ff087b82 */ /* 0x000f620000000a00 */
[----:B------:R-:W-:Y:S01]  /*e500*/  ULDC UR6, c[0x0][0x150] ;  /* 0x0000540000067ab9 */ /* 0x000fe20000000800 */
[----:B------:R-:W-:Y:S01]  /*e510*/  IMAD.MOV.U32 R6, RZ, RZ, R19 ;  /* 0x000000ffff067224 */ /* 0x000fe200078e0013 */
[----:B------:R-:W0:Y:S01]  /*e520*/  S2R R16, SR_CTAID.Y ;  /* 0x0000000000107919 */ /* 0x000e220000002600 */
[----:B------:R-:W-:-:S04]  /*e530*/  IMAD.MOV.U32 R7, RZ, RZ, R22 ;  /* 0x000000ffff077224 */ /* 0x000fc800078e0016 */
[----:B------:R-:W0:Y:S08]  /*e540*/  LDC R17, c[0x0][0x144] ;  /* 0x00005100ff117b82 */ /* 0x000e300000000800 */
[----:B------:R-:W0:Y:S08]  /*e550*/  LDC R10, c[0x0][0x630] ;  /* 0x00018c00ff0a7b82 */ /* 0x000e300000000800 */
[----:B------:R-:W0:Y:S01]  /*e560*/  LDC.64 R12, c[0x0][0x620] ;  /* 0x00018800ff0c7b82 */ /* 0x000e220000000a00 */
[----:B-----5:R-:W-:-:S04]  /*e570*/  ISETP.NE.U32.AND P1, PT, R8, RZ, PT ;  /* 0x000000ff0800720c */ /* 0x020fc80003f25070 */
[----:B------:R-:W-:Y:S02]  /*e580*/  ISETP.NE.AND.EX P1, PT, R9, RZ, PT, P1 ;  /* 0x000000ff0900720c */ /* 0x000fe40003f25310 */
[----:B--2---:R-:W-:-:S05]  /*e590*/  I2FP.F32.U32 R0, R14 ;  /* 0x0000000e00007245 */ /* 0x004fca0000201000 */
[----:B------:R-:W-:-:S04]  /*e5a0*/  FMUL R0, R0, UR6 ;  /* 0x0000000600007c20 */ /* 0x000fc80008400000 */
[----:B------:R2:W0:Y:S02]  /*e5b0*/  F2I.U32.TRUNC.NTZ R15, R0 ;  /* 0x00000000000f7305 */ /* 0x000424000020f000 */
[----:B------:R-:W-:Y:S05]  /*e5c0*/  @!P1 BRA `(.L_x_297) ;  /* 0x0000000000289947 */ /* 0x000fea0003800000 */
[----:B--2---:R-:W2:Y:S02]  /*e5d0*/  LDC R0, c[0x0][0x634] ;  /* 0x00018d00ff007b82 */ /* 0x004ea40000000800 */
[----:B--2---:R-:W-:-:S05]  /*e5e0*/  IADD3 R7, P1, R19, R0, RZ ;  /* 0x0000000013077210 */ /* 0x004fca0007f3e0ff */
[----:B------:R-:W-:-:S04]  /*e5f0*/  IMAD.X R11, RZ, RZ, R22, P1 ;  /* 0x000000ffff0b7224 */ /* 0x000fc800008e0616 */
[----:B0-----:R-:W-:-:S04]  /*e600*/  IMAD.WIDE.U32 R2, R11, R8, RZ ;  /* 0x000000080b027225 */ /* 0x001fc800078e00ff */
[----:B------:R-:W-:-:S04]  /*e610*/  IMAD.WIDE.U32 R4, P1, R7, R9, R2 ;  /* 0x0000000907047225 */ /* 0x000fc80007820002 */
[----:B------:R-:W-:-:S04]  /*e620*/  IMAD.WIDE.U32 R2, R7, R8, RZ ;  /* 0x0000000807027225 */ /* 0x000fc800078e00ff */
[----:B------:R-:W-:Y:S01]  /*e630*/  IMAD.X R7, RZ, RZ, RZ, P1 ;  /* 0x000000ffff077224 */ /* 0x000fe200008e06ff */
[----:B------:R-:W-:Y:S01]  /*e640*/  IADD3 RZ, P1, R3, R4, RZ ;  /* 0x0000000403ff7210 */ /* 0x000fe20007f3e0ff */
[----:B------:R-:W-:-:S04]  /*e650*/  IMAD.MOV.U32 R6, RZ, RZ, R5 ;  /* 0x000000ffff067224 */ /* 0x000fc800078e0005 */
[----:B------:R-:W-:-:S08]  /*e660*/  IMAD.WIDE.U32.X R6, R11, R9, R6, P1 ;  /* 0x000000090b067225 */ /* 0x000fd000008e0406 */
.L_x_297:
[-CC-:B01----:R-:W-:Y:S01]  /*e670*/  SHF.R.U64 R24, R6, R10.reuse, R7.reuse ;  /* 0x0000000a06187219 */ /* 0x183fe20000001207 */
[----:B------:R-:W0:Y:S01]  /*e680*/  LDC.64 R20, c[0x0][0x640] ;  /* 0x00019000ff147b82 */ /* 0x000e220000000a00 */
[----:B--2---:R-:W-:Y:S01]  /*e690*/  SHF.R.U32.HI R0, RZ, R10, R7 ;  /* 0x0000000aff007219 */ /* 0x004fe20000011607 */
[----:B------:R-:W-:Y:S01]  /*e6a0*/  IMAD.MOV.U32 R2, RZ, RZ, R19 ;  /* 0x000000ffff027224 */ /* 0x000fe200078e0013 */
[----:B------:R-:W-:Y:S01]  /*e6b0*/  IADD3 R5, P1, RZ, -R24, RZ ;  /* 0x80000018ff057210 */ /* 0x000fe20007f3e0ff */
[----:B------:R-:W-:Y:S01]  /*e6c0*/  IMAD.MOV R15, RZ, RZ, -R15 ;  /* 0x000000ffff0f7224 */ /* 0x000fe200078e0a0f */
[----:B------:R-:W-:Y:S01]  /*e6d0*/  ULDC UR6, c[0x0][0x154] ;  /* 0x0000550000067ab9 */ /* 0x000fe20000000800 */
[----:B------:R-:W-:Y:S02]  /*e6e0*/  IMAD.MOV.U32 R7, RZ, RZ, 0x1 ;  /* 0x00000001ff077424 */ /* 0x000fe400078e00ff */
[----:B------:R-:W1:Y:S01]  /*e6f0*/  LDC R4, c[0x0][0x618] ;  /* 0x00018600ff047b82 */ /* 0x000e620000000800 */
[----:B------:R-:W-:-:S02]  /*e700*/  IMAD.X R3, RZ, RZ, ~R0, P1 ;  /* 0x000000ffff037224 */ /* 0x000fc400008e0e00 */
[----:B------:R-:W-:Y:S02]  /*e710*/  IMAD R15, R17, R15, R14 ;  /* 0x0000000f110f7224 */ /* 0x000fe400078e020e */
[-C--:B------:R-:W-:Y:S02]  /*e720*/  IMAD R0, R3, R12.reuse, RZ ;  /* 0x0000000c03007224 */ /* 0x080fe400078e02ff */
[----:B------:R-:W-:Y:S01]  /*e730*/  IMAD.MOV.U32 R3, RZ, RZ, R22 ;  /* 0x000000ffff037224 */ /* 0x000fe200078e0016 */
[----:B------:R-:W2:Y:S01]  /*e740*/  LDC R6, c[0x0][0x608] ;  /* 0x00018200ff067b82 */ /* 0x000ea20000000800 */
[----:B------:R-:W-:-:S04]  /*e750*/  IMAD.WIDE.U32 R2, R5, R12, R2 ;  /* 0x0000000c05027225 */ /* 0x000fc800078e0002 */
[----:B------:R-:W-:-:S03]  /*e760*/  IMAD R5, R5, R13, R0 ;  /* 0x0000000d05057224 */ /* 0x000fc600078e0200 */
[----:B------:R-:W5:Y:S01]  /*e770*/  LDC R18, c[0x0][0x658] ;  /* 0x00019600ff127b82 */ /* 0x000f620000000800 */
[----:B------:R-:W-:Y:S01]  /*e780*/  I2FP.F32.U32 R0, R16 ;  /* 0x0000001000007245 */ /* 0x000fe20000201000 */
[----:B------:R-:W-:Y:S01]  /*e790*/  IMAD.IADD R3, R3, 0x1, R5 ;  /* 0x0000000103037824 */ /* 0x000fe200078e0205 */
[----:B0-----:R-:W-:Y:S01]  /*e7a0*/  ISETP.NE.U32.AND P1, PT, R20, RZ, PT ;  /* 0x000000ff1400720c */ /* 0x001fe20003f25070 */
[----:B------:R-:W-:Y:S02]  /*e7b0*/  IMAD.MOV.U32 R5, RZ, RZ, -0x1 ;  /* 0xffffffffff057424 */ /* 0x000fe400078e00ff */
[----:B------:R-:W-:Y:S02]  /*e7c0*/  FMUL R0, R0, UR6 ;  /* 0x0000000600007c20 */ /* 0x000fe40008400000 */
[----:B------:R-:W0:Y:S01]  /*e7d0*/  LDC R13, c[0x0][0x148] ;  /* 0x00005200ff0d7b82 */ /* 0x000e220000000800 */
[----:B-1----:R-:W-:Y:S01]  /*e7e0*/  SHF.R.U64 R10, R2, R4, R3 ;  /* 0x00000004020a7219 */ /* 0x002fe20000001203 */
[----:B------:R1:W0:Y:S01]  /*e7f0*/  F2I.U32.TRUNC.NTZ R12, R0 ;  /* 0x00000000000c7305 */ /* 0x000222000020f000 */
[----:B------:R-:W-:-:S02]  /*e800*/  ISETP.NE.AND.EX P1, PT, R21, RZ, PT, P1 ;  /* 0x000000ff1500720c */ /* 0x000fc40003f25310 */
[----:B------:R-:W-:-:S03]  /*e810*/  SHF.R.U32.HI R3, RZ, R4, R3 ;  /* 0x00000004ff037219 */ /* 0x000fc60000011603 */
[----:B------:R-:W0:Y:S01]  /*e820*/  LDC R14, c[0x0][0x600] ;  /* 0x00018000ff0e7b82 */ /* 0x000e220000000800 */
[-CC-:B--2---:R-:W-:Y:S02]  /*e830*/  SHF.R.U64 R8, R10, R6.reuse, R3.reuse ;  /* 0x000000060a087219 */ /* 0x184fe40000001203 */
[----:B------:R-:W-:-:S05]  /*e840*/  SHF.R.U32.HI R3, RZ, R6, R3 ;  /* 0x00000006ff037219 */ /* 0x000fca0000011603 */
[----:B------:R-:W2:Y:S01]  /*e850*/  LDC R19, c[0x0][0x648] ;  /* 0x00019200ff137b82 */ /* 0x000ea20000000800 */
[-CC-:B-----5:R-:W-:Y:S02]  /*e860*/  SHF.R.U64 R11, R8, R18.reuse, R3.reuse ;  /* 0x00000012080b7219 */ /* 0x1a0fe40000001203 */
[-C--:B------:R-:W-:Y:S02]  /*e870*/  SHF.L.U32 R5, R5, R18.reuse, RZ ;  /* 0x0000001205057219 */ /* 0x080fe400000006ff */
[-C--:B------:R-:W-:Y:S01]  /*e880*/  SHF.R.U32.HI R3, RZ, R18.reuse, R3 ;  /* 0x00000012ff037219 */ /* 0x080fe20000011603 */
[----:B------:R-:W-:Y:S01]  /*e890*/  IMAD.MOV.U32 R2, RZ, RZ, R11 ;  /* 0x000000ffff027224 */ /* 0x000fe200078e000b */
[----:B------:R-:W-:Y:S01]  /*e8a0*/  SHF.L.U32 R34, R7, R18, RZ ;  /* 0x0000001207227219 */ /* 0x000fe200000006ff */
[----:B------:R-:W0:Y:S01]  /*e8b0*/  LDC R22, c[0x0][0x638] ;  /* 0x00018e00ff167b82 */ /* 0x000e220000000800 */
[----:B------:R-:W-:-:S07]  /*e8c0*/  LOP3.LUT R17, RZ, R5, RZ, 0x33, !PT ;  /* 0x00000005ff117212 */ /* 0x000fce00078e33ff */
[----:B------:R-:W0:Y:S01]  /*e8d0*/  LDC R23, c[0x0][0x610] ;  /* 0x00018400ff177b82 */ /* 0x000e220000000800 */
[----:B-1----:R-:W-:Y:S05]  /*e8e0*/  @!P1 BRA `(.L_x_298) ;  /* 0x0000000000289947 */ /* 0x002fea0003800000 */
[----:B------:R-:W1:Y:S02]  /*e8f0*/  LDC R0, c[0x0][0x64c] ;  /* 0x00019300ff007b82 */ /* 0x000e640000000800 */
[----:B-1----:R-:W-:-:S05]  /*e900*/  IADD3 R7, P1, R11, R0, RZ ;  /* 0x000000000b077210 */ /* 0x002fca0007f3e0ff */
        /* <DEDUP_REMOVED lines=8> */
.L_x_298:
[----:B--2---:R-:W-:Y:S01]  /*e990*/  SHF.R.U64 R0, R2, R19, R3 ;  /* 0x0000001302007219 */ /* 0x004fe20000001203 */
[----:B0-----:R-:W-:Y:S01]  /*e9a0*/  VIADD R3, R14, 0xffffffff ;  /* 0xffffffff0e037836 */ /* 0x001fe20000000000 */
[----:B------:R-:W-:Y:S01]  /*e9b0*/  LOP3.LUT R5, R8, R17, RZ, 0xc0, !PT ;  /* 0x0000001108057212 */ /* 0x000fe200078ec0ff */
[----:B------:R-:W-:Y:S01]  /*e9c0*/  IMAD.MOV R12, RZ, RZ, -R12 ;  /* 0x000000ffff0c7224 */ /* 0x000fe200078e0a0c */
[----:B------:R-:W-:Y:S01]  /*e9d0*/  R2UR UR23, R24 ;  /* 0x00000000181772ca */ /* 0x000fe200000e0000 */
[----:B------:R-:W-:Y:S01]  /*e9e0*/  IMAD.MOV R2, RZ, RZ, -R0 ;  /* 0x000000ffff027224 */ /* 0x000fe200078e0a00 */
[----:B------:R-:W-:Y:S01]  /*e9f0*/  LOP3.LUT R3, R10, R3, RZ, 0xc0, !PT ;  /* 0x000000030a037212 */ /* 0x000fe200078ec0ff */
[----:B------:R-:W-:Y:S02]  /*ea00*/  IMAD R34, R34, R0, R5 ;  /* 0x0000000022227224 */ /* 0x000fe400078e0205 */
[----:B------:R-:W-:Y:S02]  /*ea10*/  @P3 IMAD R15, R13, R12, R16 ;  /* 0x0000000c0d0f3224 */ /* 0x000fe400078e0210 */
[----:B------:R-:W-:-:S02]  /*ea20*/  IMAD R0, R2, R22, R11 ;  /* 0x0000001602007224 */ /* 0x000fc400078e020b */
[----:B------:R-:W-:Y:S02]  /*ea30*/  IMAD R34, R34, R23, R15 ;  /* 0x0000001722227224 */ /* 0x000fe400078e020f */
[----:B------:R-:W-:Y:S02]  /*ea40*/  IMAD R3, R0, R14, R3 ;  /* 0x0000000e00037224 */ /* 0x000fe400078e0203 */
[----:B------:R-:W-:-:S03]  /*ea50*/  IMAD.MOV.U32 R0, RZ, RZ, 0x1 ;  /* 0x00000001ff007424 */ /* 0x000fc600078e00ff */
[----:B------:R-:W-:Y:S02]  /*ea60*/  SEL R2, R3, R34, !P3 ;  /* 0x0000002203027207 */ /* 0x000fe40005800000 */
[----:B------:R-:W-:-:S03]  /*ea70*/  SEL R34, R34, R3, !P3 ;  /* 0x0000000322227207 */ /* 0x000fc60005800000 */
[----:B------:R2:W-:Y:S04]  /*ea80*/  STL [R1+0x84], R2 ;  /* 0x0000840201007387 */ /* 0x0005e80000100800 */
.L_x_296:
[----:B------:R0:W-:Y:S01]  /*ea90*/  STL [R1+0x88], R34 ;  /* 0x0000882201007387 */ /* 0x0001e20000100800 */
[----:B------:R-:W-:-:S13]  /*eaa0*/  LOP3.LUT P1, RZ, R0, 0xff, RZ, 0xc0, !PT ;  /* 0x000000ff00ff7812 */ /* 0x000fda000782c0ff */
[----:B0-----:R-:W-:Y:S05]  /*eab0*/  @P1 BRA `(.L_x_299) ;  /* 0xffffff2400f01947 */ /* 0x001fea000383ffff */
[----:B------:R-:W-:Y:S05]  /*eac0*/  EXIT ;  /* 0x000000000000794d */ /* 0x000fea0003800000 */
.L_x_7:
[----:B------:R-:W2:Y:S01]  /*ead0*/  LDL R22, [R1+0x80] ;  /* 0x0000800001167983 */ /* 0x000ea20000100800 */
[----:B0-----:R-:W-:-:S03]  /*eae0*/  ULDC.64 UR4, c[0x0][0x650] ;  /* 0x0001940000047ab9 */ /* 0x001fc60000000a00 */
[----:B-1----:R-:W3:Y:S01]  /*eaf0*/  LDL R23, [R1+0x7c] ;  /* 0x00007c0001177983 */ /* 0x002ee20000100800 */
[----:B------:R-:W-:Y:S01]  /*eb00*/  PRMT R4, RZ, 0x7610, R4 ;  /* 0x00007610ff047816 */ /* 0x000fe20000000004 */
[----:B------:R-:W-:Y:S02]  /*eb10*/  IMAD.MOV.U32 R5, RZ, RZ, -0x1 ;  /* 0xffffffffff057424 */ /* 0x000fe400078e00ff */
[----:B------:R-:W-:Y:S02]  /*eb20*/  IMAD.MOV.U32 R7, RZ, RZ, -0x1 ;  /* 0xffffffffff077424 */ /* 0x000fe400078e00ff */
[----:B------:R-:W-:Y:S01]  /*eb30*/  IMAD.MOV.U32 R6, RZ, RZ, -0x1 ;  /* 0xffffffffff067424 */ /* 0x000fe200078e00ff */
[----:B--2---:R-:W-:-:S04]  /*eb40*/  ISETP.GE.U32.AND P0, PT, R22, UR4, PT ;  /* 0x0000000416007c0c */ /* 0x004fc8000bf06070 */
[----:B---3--:R-:W-:-:S13]  /*eb50*/  ISETP.GE.U32.AND.EX P0, PT, R23, UR5, PT, P0 ;  /* 0x0000000517007c0c */ /* 0x008fda000bf06100 */
[----:B------:R-:W-:Y:S05]  /*eb60*/  @P0 BRA `(.L_x_300) ;  /* 0x00000004002c0947 */ /* 0x000fea0003800000 */
[----:B------:R-:W0:Y:S01]  /*eb70*/  LDC.64 R14, c[0x0][0x628] ;  /* 0x00018a00ff0e7b82 */ /* 0x000e220000000a00 */
[----:B------:R-:W-:Y:S02]  /*eb80*/  IMAD.MOV.U32 R8, RZ, RZ, R22 ;  /* 0x000000ffff087224 */ /* 0x000fe400078e0016 */
[----:B------:R-:W-:-:S05]  /*eb90*/  IMAD.MOV.U32 R9, RZ, RZ, R23 ;  /* 0x000000ffff097224 */ /* 0x000fca00078e0017 */
[----:B------:R-:W1:Y:S08]  /*eba0*/  LDC R10, c[0x0][0x630] ;  /* 0x00018c00ff0a7b82 */ /* 0x000e700000000800 */
[----:B------:R-:W2:Y:S01]  /*ebb0*/  LDC.64 R16, c[0x0][0x620] ;  /* 0x00018800ff107b82 */ /* 0x000ea20000000a00 */
[----:B0-----:R-:W-:-:S04]  /*ebc0*/  ISETP.NE.U32.AND P0, PT, R14, RZ, PT ;  /* 0x000000ff0e00720c */ /* 0x001fc80003f05070 */
[----:B------:R-:W-:-:S13]  /*ebd0*/  ISETP.NE.AND.EX P0, PT, R15, RZ, PT, P0 ;  /* 0x000000ff0f00720c */ /* 0x000fda0003f05300 */
[----:B-12---:R-:W-:Y:S05]  /*ebe0*/  @!P0 BRA `(.L_x_301) ;  /* 0x0000000000288947 */ /* 0x006fea0003800000 */
        /* <DEDUP_REMOVED lines=10> */
.L_x_301:
[----:B------:R-:W0:Y:S01]  /*ec90*/  LDC.64 R20, c[0x0][0x640] ;  /* 0x00019000ff147b82 */ /* 0x000e220000000a00 */
[-CC-:B------:R-:W-:Y:S02]  /*eca0*/  SHF.R.U64 R14, R8, R10.reuse, R9.reuse ;  /* 0x0000000a080e7219 */ /* 0x180fe40000001209 */
[----:B------:R-:W-:Y:S02]  /*ecb0*/  SHF.R.U32.HI R4, RZ, R10, R9 ;  /* 0x0000000aff047219 */ /* 0x000fe40000011609 */
[----:B------:R-:W-:-:S03]  /*ecc0*/  IADD3 R7, P0, RZ, -R14, RZ ;  /* 0x8000000eff077210 */ /* 0x000fc60007f1e0ff */
[----:B------:R-:W1:Y:S02]  /*ecd0*/  LDC R8, c[0x0][0x618] ;  /* 0x00018600ff087b82 */ /* 0x000e640000000800 */
[----:B------:R-:W-:Y:S02]  /*ece0*/  IMAD.X R5, RZ, RZ, ~R4, P0 ;  /* 0x000000ffff057224 */ /* 0x000fe400000e0e04 */
[----:B------:R-:W-:Y:S02]  /*ecf0*/  IMAD.MOV.U32 R4, RZ, RZ, R22 ;  /* 0x000000ffff047224 */ /* 0x000fe400078e0016 */
[-C--:B------:R-:W-:Y:S02]  /*ed00*/  IMAD R6, R5, R16.reuse, RZ ;  /* 0x0000001005067224 */ /* 0x080fe400078e02ff */
[----:B------:R-:W2:Y:S01]  /*ed10*/  LDC R18, c[0x0][0x608] ;  /* 0x00018200ff127b82 */ /* 0x000ea20000000800 */
[----:B------:R-:W-:Y:S02]  /*ed20*/  IMAD.MOV.U32 R5, RZ, RZ, R23 ;  /* 0x000000ffff057224 */ /* 0x000fe400078e0017 */
[----:B------:R-:W-:-:S05]  /*ed30*/  IMAD.WIDE.U32 R4, R7, R16, R4 ;  /* 0x0000001007047225 */ /* 0x000fca00078e0004 */
[----:B------:R-:W3:Y:S01]  /*ed40*/  LDC R19, c[0x0][0x658] ;  /* 0x00019600ff137b82 */ /* 0x000ee20000000800 */
[----:B------:R-:W-:Y:S01]  /*ed50*/  IMAD R7, R7, R17, R6 ;  /* 0x0000001107077224 */ /* 0x000fe200078e0206 */
[----:B0-----:R-:W-:Y:S01]  /*ed60*/  ISETP.NE.U32.AND P0, PT, R20, RZ, PT ;  /* 0x000000ff1400720c */ /* 0x001fe20003f05070 */
[----:B------:R-:W-:Y:S02]  /*ed70*/  IMAD.MOV.U32 R6, RZ, RZ, -0x1 ;  /* 0xffffffffff067424 */ /* 0x000fe400078e00ff */
[----:B------:R-:W-:Y:S01]  /*ed80*/  IMAD.IADD R5, R5, 0x1, R7 ;  /* 0x0000000105057824 */ /* 0x000fe200078e0207 */
[----:B------:R-:W-:Y:S02]  /*ed90*/  ISETP.NE.AND.EX P0, PT, R21, RZ, PT, P0 ;  /* 0x000000ff1500720c */ /* 0x000fe40003f05300 */
[----:B------:R-:W0:Y:S02]  /*eda0*/  LDC R17, c[0x0][0x600] ;  /* 0x00018000ff117b82 */ /* 0x000e240000000800 */
[----:B-1----:R-:W-:-:S02]  /*edb0*/  SHF.R.U64 R10, R4, R8, R5 ;  /* 0x00000008040a7219 */ /* 0x002fc40000001205 */
[----:B------:R-:W-:-:S04]  /*edc0*/  SHF.R.U32.HI R5, RZ, R8, R5 ;  /* 0x00000008ff057219 */ /* 0x000fc80000011605 */
[----:B------:R-:W1:Y:S01]  /*edd0*/  LDC R22, c[0x0][0x648] ;  /* 0x00019200ff167b82 */ /* 0x000e620000000800 */
[-CC-:B--2---:R-:W-:Y:S02]  /*ede0*/  SHF.R.U64 R15, R10, R18.reuse, R5.reuse ;  /* 0x000000120a0f7219 */ /* 0x184fe40000001205 */
[----:B------:R-:W-:Y:S01]  /*edf0*/  SHF.R.U32.HI R4, RZ, R18, R5 ;  /* 0x00000012ff047219 */ /* 0x000fe20000011605 */
[----:B------:R-:W-:-:S04]  /*ee00*/  IMAD.MOV.U32 R18, RZ, RZ, 0x1 ;  /* 0x00000001ff127424 */ /* 0x000fc800078e00ff */
[----:B------:R-:W2:Y:S01]  /*ee10*/  LDC R23, c[0x0][0x638] ;  /* 0x00018e00ff177b82 */ /* 0x000ea20000000800 */
[-CC-:B---3--:R-:W-:Y:S02]  /*ee20*/  SHF.R.U64 R16, R15, R19.reuse, R4.reuse ;  /* 0x000000130f107219 */ /* 0x188fe40000001204 */
[-C--:B------:R-:W-:Y:S02]  /*ee30*/  SHF.L.U32 R6, R6, R19.reuse, RZ ;  /* 0x0000001306067219 */ /* 0x080fe400000006ff */
[----:B------:R-:W-:Y:S01]  /*ee40*/  SHF.R.U32.HI R5, RZ, R19, R4 ;  /* 0x00000013ff057219 */ /* 0x000fe20000011604 */
[----:B------:R-:W-:Y:S01]  /*ee50*/  IMAD.MOV.U32 R4, RZ, RZ, R16 ;  /* 0x000000ffff047224 */ /* 0x000fe200078e0010 */
[----:B------:R-:W-:Y:S01]  /*ee60*/  LOP3.LUT R24, RZ, R6, RZ, 0x33, !PT ;  /* 0x00000006ff187212 */ /* 0x000fe200078e33ff */
[----:B------:R-:W3:Y:S01]  /*ee70*/  LDC R25, c[0x0][0x610] ;  /* 0x00018400ff197b82 */ /* 0x000ee20000000800 */
[----:B------:R-:W-:Y:S05]  /*ee80*/  @!P0 BRA `(.L_x_302) ;  /* 0x0000000000288947 */ /* 0x000fea0003800000 */
        /* <DEDUP_REMOVED lines=10> */
.L_x_302:
[----:B-1----:R-:W-:Y:S01]  /*ef30*/  SHF.R.U64 R4, R4, R22, R5 ;  /* 0x0000001604047219 */ /* 0x002fe20000001205 */
[----:B0-----:R-:W-:Y:S01]  /*ef40*/  VIADD R7, R17, 0xffffffff ;  /* 0xffffffff11077836 */ /* 0x001fe20000000000 */
[----:B------:R-:W-:Y:S01]  /*ef50*/  SHF.L.U32 R18, R18, R19, RZ ;  /* 0x0000001312127219 */ /* 0x000fe200000006ff */
[----:B------:R-:W-:Y:S01]  /*ef60*/  @P3 IMAD R0, R11, R12, R2 ;  /* 0x0000000c0b003224 */ /* 0x000fe200078e0202 */
[----:B------:R-:W-:Y:S01]  /*ef70*/  LOP3.LUT R3, R15, R24, RZ, 0xc0, !PT ;  /* 0x000000180f037212 */ /* 0x000fe200078ec0ff */
[----:B------:R-:W-:Y:S01]  /*ef80*/  IMAD.MOV R5, RZ, RZ, -R4 ;  /* 0x000000ffff057224 */ /* 0x000fe200078e0a04 */
[----:B------:R-:W-:Y:S01]  /*ef90*/  LOP3.LUT R7, R10, R7, RZ, 0xc0, !PT ;  /* 0x000000070a077212 */ /* 0x000fe200078ec0ff */
[----:B------:R-:W-:Y:S02]  /*efa0*/  IMAD.MOV.U32 R6, RZ, RZ, R14 ;  /* 0x000000ffff067224 */ /* 0x000fe400078e000e */
[----:B------:R-:W-:Y:S02]  /*efb0*/  IMAD R3, R18, R4, R3 ;  /* 0x0000000412037224 */ /* 0x000fe400078e0203 */
[----:B--2---:R-:W-:-:S02]  /*efc0*/  IMAD R2, R5, R23, R16 ;  /* 0x0000001705027224 */ /* 0x004fc400078e0210 */
[----:B---3--:R-:W-:Y:S02]  /*efd0*/  IMAD R0, R3, R25, R0 ;  /* 0x0000001903007224 */ /* 0x008fe400078e0200 */
[----:B------:R-:W-:Y:S02]  /*efe0*/  IMAD R5, R2, R17, R7 ;  /* 0x0000001102057224 */ /* 0x000fe400078e0207 */
[----:B------:R-:W-:-:S03]  /*eff0*/  IMAD.MOV.U32 R4, RZ, RZ, 0x1 ;  /* 0x00000001ff047424 */ /* 0x000fc600078e00ff */
[----:B------:R-:W-:Y:S02]  /*f000*/  SEL R7, R5, R0, !P3 ;  /* 0x0000000005077207 */ /* 0x000fe40005800000 */
[----:B------:R-:W-:-:S07]  /*f010*/  SEL R5, R0, R5, !P3 ;  /* 0x0000000500057207 */ /* 0x000fce0005800000 */
.L_x_300:
[----:B------:R-:W-:-:S08]  /*f020*/  NOP ;  /* 0x0000000000007918 */ /* 0x000fd00000000000 */
[----:B------:R-:W0:-:S00]  /*f030*/  USETMAXREG.DEALLOC.CTAPOOL 0x28 ;  /* 0x00000028000079c8 */ /* 0x000e0000080e0500 */
[----:B------:R-:W-:-:S13]  /*f040*/  ISETP.NE.AND P0, PT, RZ, UR8, PT ;  /* 0x00000008ff007c0c */ /* 0x000fda000bf05270 */
[----:B------:R-:W-:Y:S05]  /*f050*/  @P0 EXIT ;  /* 0x000000000000094d */ /* 0x000fea0003800000 */
[----:B0-----:R-:W-:Y:S01]  /*f060*/  LOP3.LUT P0, RZ, R4, 0xff, RZ, 0xc0, !PT ;  /* 0x000000ff04ff7812 */ /* 0x001fe2000780c0ff */
[----:B------:R-:W-:Y:S02]  /*f070*/  IMAD.MOV.U32 R8, RZ, RZ, 0x1 ;  /* 0x00000001ff087424 */ /* 0x000fe400078e00ff */
[----:B------:R-:W-:-:S10]  /*f080*/  IMAD.MOV.U32 R11, RZ, RZ, RZ ;  /* 0x000000ffff0b7224 */ /* 0x000fd400078e00ff */
[----:B------:R-:W-:Y:S05]  /*f090*/  @!P0 BRA `(.L_x_303) ;  /* 0x0000000c00608947 */ /* 0x000fea0003800000 */
[----:B------:R-:W0:Y:S01]  /*f0a0*/  S2UR UR12, SR_CgaCtaId ;  /* 0x00000000000c79c3 */ /* 0x000e220000008800 */
[----:B------:R-:W-:Y:S01]  /*f0b0*/  ULDC UR4, c[0x0][0x28c] ;  /* 0x0000a30000047ab9 */ /* 0x000fe20000000800 */
[----:B------:R-:W-:Y:S01]  /*f0c0*/  ULDC UR6, c[0x0][0x658] ;  /* 0x0001960000067ab9 */ /* 0x000fe20000000800 */
[----:B------:R-:W-:Y:S01]  /*f0d0*/  UIADD3 UR10, UR4, 0x1f, URZ ;  /* 0x0000001f040a7890 */ /* 0x000fe2000fffe03f */
[----:B------:R-:W-:Y:S01]  /*f0e0*/  BSSY B0, `(.L_x_303) ;  /* 0x00000d3000007945 */ /* 0x000fe20003800000 */
[----:B------:R-:W-:Y:S01]  /*f0f0*/  UMOV UR7, 0xffffffff ;  /* 0xffffffff00077882 */ /* 0x000fe20000000000 */
[----:B------:R-:W-:Y:S01]  /*f100*/  ULDC UR5, c[0x0][0x600] ;  /* 0x0001800000057ab9 */ /* 0x000fe20000000800 */
[----:B------:R-:W-:Y:S01]  /*f110*/  UMOV UR9, 0x1 ;  /* 0x0000000100097882 */ /* 0x000fe20000000000 */
[----:B------:R-:W-:Y:S01]  /*f120*/  USHF.L.U32 UR7, UR7, UR6, URZ ;  /* 0x0000000607077299 */ /* 0x000fe2000800063f */
[----:B------:R-:W-:Y:S01]  /*f130*/  IMAD.MOV.U32 R10, RZ, RZ, 0x1 ;  /* 0x00000001ff0a7424 */ /* 0x000fe200078e00ff */
[----:B------:R-:W-:Y:S01]  /*f140*/  UIADD3 UR4, UR5, -0x1, URZ ;  /* 0xffffffff05047890 */ /* 0x000fe2000fffe03f */
[----:B------:R-:W-:Y:S01]  /*f150*/  IMAD.MOV.U32 R8, RZ, RZ, 0x1 ;  /* 0x00000001ff087424 */ /* 0x000fe200078e00ff */
[----:B------:R-:W-:Y:S01]  /*f160*/  USHF.R.S32.HI UR11, URZ, 0x1f, UR10 ;  /* 0x0000001f3f0b7899 */ /* 0x000fe2000801140a */
[----:B------:R-:W-:Y:S01]  /*f170*/  IMAD.MOV.U32 R11, RZ, RZ, RZ ;  /* 0x000000ffff0b7224 */ /* 0x000fe200078e00ff */
[----:B------:R-:W-:Y:S01]  /*f180*/  ULDC UR8, c[0x0][0xc] ;  /* 0x0000030000087ab9 */ /* 0x000fe20000000800 */
[----:B------:R-:W-:-:S02]  /*f190*/  USHF.L.U32 UR5, UR9, UR6, URZ ;  /* 0x0000000609057299 */ /* 0x000fc4000800063f */
[----:B------:R-:W-:Y:S01]  /*f1a0*/  ULEA.HI UR11, UR11, UR10, URZ, 0x5 ;  /* 0x0000000a0b0b7291 */ /* 0x000fe2000f8f283f */
[----:B------:R-:W-:Y:S01]  /*f1b0*/  ULDC UR9, c[0x0][0x10] ;  /* 0x0000040000097ab9 */ /* 0x000fe20000000800 */
[----:B------:R-:W-:Y:S02]  /*f1c0*/  ULOP3.LUT UR6, URZ, UR7, URZ, 0x33, !UPT ;  /* 0x000000073f067292 */ /* 0x000fe4000f8e333f */
[----:B------:R-:W-:Y:S01]  /*f1d0*/  UIMAD.WIDE.U32 UR8, UR8, UR9, URZ ;  /* 0x00000009080872a5 */ /* 0x000fe2000f8e003f */
[----:B------:R-:W-:Y:S01]  /*f1e0*/  ULDC UR7, c[0x0][0x14] ;  /* 0x0000050000077ab9 */ /* 0x000fe20000000800 */
[----:B------:R-:W-:Y:S01]  /*f1f0*/  USHF.R.S32.HI UR20, URZ, 0x5, UR11 ;  /* 0x000000053f147899 */ /* 0x000fe2000801140b */
[----:B0-----:R-:W-:Y:S01]  /*f200*/  IMAD.U32 R0, RZ, RZ, UR12 ;  /* 0x0000000cff007e24 */ /* 0x001fe2000f8e00ff */
[----:B------:R-:W-:Y:S02]  /*f210*/  UIMAD.WIDE.U32 UR24, UR8, UR7, URZ ;  /* 0x00000007081872a5 */ /* 0x000fe4000f8e003f */
[----:B------:R-:W-:-:S02]  /*f220*/  UIMAD UR18, UR9, UR7, URZ ;  /* 0x00000007091272a4 */ /* 0x000fc4000f8e023f */
[----:B------:R-:W-:Y:S02]  /*f230*/  ULOP3.LUT UR23, UR13, 0x2, URZ, 0xfc, !UPT ;  /* 0x000000020d177892 */ /* 0x000fe4000f8efc3f */
[----:B------:R-:W-:Y:S02]  /*f240*/  UIADD3 UR18, UR25, UR18, URZ ;  /* 0x0000001219127290 */ /* 0x000fe4000fffe03f */
[----:B------:R-:W-:Y:S01]  /*f250*/  UIADD3 UR28, UR20, 0x1, URZ ;  /* 0x00000001141c7890 */ /* 0x000fe2000fffe03f */
[----:B------:R-:W-:-:S11]  /*f260*/  ULDC.64 UR26, c[0x0][0x198] ;  /* 0x00006600001a7ab9 */ /* 0x000fd60000000a00 */
.L_x_314:
[----:B------:R-:W-:-:S03]  /*f270*/  UMOV UR7, 0xffffffff ;  /* 0xffffffff00077882 */ /* 0x000fc60000000000 */
[----:B------:R-:W-:Y:S05]  /*f280*/  BRA.DIV UR7, `(.L_x_304) ;  /* 0x0000001207047947 */ /* 0x000fea000b800000 */
[----:B------:R-:W-:-:S13]  /*f290*/  ELECT P0, URZ, PT ;  /* 0x00000000003f782f */ /* 0x000fda0003800000 */
.L_x_326:
[----:B------:R-:W0:Y:S01]  /*f2a0*/  LDC R2, c[0x0][0x28c] ;  /* 0x0000a300ff027b82 */ /* 0x000e220000000800 */
[----:B------:R-:W-:Y:S01]  /*f2b0*/  BSSY B1, `(.L_x_305) ;  /* 0x000003c000017945 */ /* 0x000fe20003800000 */
[----:B0-----:R-:W-:-:S13]  /*f2c0*/  ISETP.LT.OR P0, PT, R2, 0x1, !P0 ;  /* 0x000000010200780c */ /* 0x001fda0004701670 */
[----:B------:R-:W-:Y:S05]  /*f2d0*/  @P0 BRA `(.L_x_306) ;  /* 0x0000000000e40947 */ /* 0x000fea0003800000 */
[----:B------:R-:W-:Y:S02]  /*f2e0*/  IMAD R5, R5, 0x2, R0 ;  /* 0x0000000205057824 */ /* 0x000fe400078e0200 */
[----:B------:R-:W-:Y:S02]  /*f2f0*/  IMAD.SHL.U32 R9, R7, 0x100, RZ ;  /* 0x0000010007097824 */ /* 0x000fe400078e00ff */
[----:B------:R-:W-:Y:S02]  /*f300*/  IMAD.MOV.U32 R14, RZ, RZ, RZ ;  /* 0x000000ffff0e7224 */ /* 0x000fe400078e00ff */
[----:B------:R-:W-:Y:S02]  /*f310*/  IMAD.U32 R15, RZ, RZ, UR28 ;  /* 0x0000001cff0f7e24 */ /* 0x000fe4000f8e00ff */
[----:B------:R-:W-:Y:S02]  /*f320*/  IMAD.MOV.U32 R2, RZ, RZ, R8 ;  /* 0x000000ffff027224 */ /* 0x000fe400078e0008 */
[----:B------:R-:W-:-:S02]  /*f330*/  IMAD.MOV.U32 R3, RZ, RZ, R11 ;  /* 0x000000ffff037224 */ /* 0x000fc400078e000b */
[----:B------:R-:W-:-:S07]  /*f340*/  IMAD.SHL.U32 R7, R5, 0x40, RZ ;  /* 0x0000004005077824 */ /* 0x000fce00078e00ff */
.L_x_309:
[----:B------:R-:W0:Y:S01]  /*f350*/  S2UR UR7, SR_CgaCtaId ;  /* 0x00000000000779c3 */ /* 0x000e220000008800 */
[----:B------:R-:W1:Y:S01]  /*f360*/  S2R R16, SR_TID.X ;  /* 0x0000000000107919 */ /* 0x000e620000002100 */
[----:B------:R-:W-:Y:S02]  /*f370*/  MOV R5, 0x400 ;  /* 0x0000040000057802 */ /* 0x000fe40000000f00 */
[----:B------:R-:W-:Y:S01]  /*f380*/  SHF.L.U32 R4, R2, 0x1f, RZ ;  /* 0x0000001f02047819 */ /* 0x000fe200000006ff */
[----:B0-----:R-:W-:-:S05]  /*f390*/  IMAD.U32 R0, RZ, RZ, UR7 ;  /* 0x00000007ff007e24 */ /* 0x001fca000f8e00ff */
[----:B------:R-:W-:Y:S02]  /*f3a0*/  LEA R12, R0, R5, 0x18 ;  /* 0x00000005000c7211 */ /* 0x000fe400078ec0ff */
[----:B-1----:R-:W-:-:S03]  /*f3b0*/  LOP3.LUT P1, RZ, R16, 0x7f, RZ, 0xc0, !PT ;  /* 0x0000007f10ff7812 */ /* 0x002fc6000782c0ff */
[----:B------:R-:W-:-:S04]  /*f3c0*/  IMAD R13, R3, 0x8, R12 ;  /* 0x00000008030d7824 */ /* 0x000fc800078e020c */
[----:B------:R-:W0:Y:S06]  /*f3d0*/  SYNCS.PHASECHK.TRANS64.TRYWAIT P0, [R13+URZ+0x28], R4 ;  /* 0x000028040d0075a7 */ /* 0x000e2c000800017f */
[----:B------:R-:W1:Y:S01]  /*f3e0*/  @!P1 LDC R5, c[0x0][0x500] ;  /* 0x00014000ff059b82 */ /* 0x000e620000000800 */
[----:B0-----:R-:W-:Y:S05]  /*f3f0*/  @!P0 BRA `(.L_x_307) ;  /* 0x0000000c00c88947 */ /* 0x001fea0003800000 */
.L_x_327:
[----:B------:R-:W-:Y:S01]  /*f400*/  UPRMT UR7, UR23, 0x9910, URZ ;  /* 0x0000991017077896 */ /* 0x000fe2000800003f */
[----:B-1----:R1:W-:Y:S03]  /*f410*/  @!P1 SYNCS.ARRIVE.TRANS64 RZ, [R13+URZ], R5 ;  /* 0x000000050dff99a7 */ /* 0x0023e6000800003f */
[----:B------:R-:W-:-:S06]  /*f420*/  UISETP.NE.AND UP0, UPT, UR7, 0x2, UPT ;  /* 0x000000020700788c */ /* 0x000fcc000bf05270 */
[----:B------:R-:W-:-:S13]  /*f430*/  PLOP3.LUT P0, PT, PT, PT, UP0, 0x80, 0x0 ;  /* 0x000000000000781c */ /* 0x000fda0003f0f008 */
[----:B-1----:R-:W-:Y:S05]  /*f440*/  @P0 BRA `(.L_x_308) ;  /* 0x0000000000040947 */ /* 0x002fea0003800000 */
[----:B------:R-:W-:Y:S01]  /*f450*/  BPT.TRAP 0x1 ;  /* 0x000000040000795c */ /* 0x000fe20000300000 */
.L_x_308:
[----:B0-----:R-:W-:Y:S01]  /*f460*/  IMAD R4, R3, 0x2, R0 ;  /* 0x0000000203047824 */ /* 0x001fe200078e0200 */
[----:B------:R-:W-:Y:S01]  /*f470*/  R2UR UR9, R13 ;  /* 0x000000000d0972ca */ /* 0x000fe200000e0000 */
[----:B------:R-:W-:Y:S01]  /*f480*/  VIADD R15, R15, 0xffffffff ;  /* 0xffffffff0f0f7836 */ /* 0x000fe20000000000 */
[----:B------:R-:W-:Y:S01]  /*f490*/  UIADD3 UR14, UP0, UR26, 0xf0, URZ ;  /* 0x000000f01a0e7890 */ /* 0x000fe2000ff1e03f */
[--C-:B------:R-:W-:Y:S01]  /*f4a0*/  IMAD.U32 R4, R4, 0x800, R12.reuse ;  /* 0x0000080004047824 */ /* 0x100fe200078e000c */
[----:B------:R-:W-:Y:S01]  /*f4b0*/  R2UR UR11, R7 ;  /* 0x00000000070b72ca */ /* 0x000fe200000e0000 */
[C---:B------:R-:W-:Y:S01]  /*f4c0*/  IMAD R12, R3.reuse, 0x2000, R12 ;  /* 0x00002000030c7824 */ /* 0x040fe200078e020c */
[----:B------:R-:W-:Y:S01]  /*f4d0*/  R2UR UR10, R14 ;  /* 0x000000000e0a72ca */ /* 0x000fe200000e0000 */
[----:B------:R-:W-:Y:S01]  /*f4e0*/  UIADD3 UR30, UP1, UR26, 0x1f0, URZ ;  /* 0x000001f01a1e7890 */ /* 0x000fe2000ff3e03f */
[----:B------:R-:W-:Y:S01]  /*f4f0*/  R2UR UR7, R4 ;  /* 0x00000000040772ca */ /* 0x000fe200000e0000 */
[----:B------:R-:W-:Y:S01]  /*f500*/  UIADD3.X UR15, URZ, UR27, URZ, UP0, !UPT ;  /* 0x0000001b3f0f7290 */ /* 0x000fe200087fe43f */
[----:B------:R-:W-:Y:S01]  /*f510*/  R2UR UR8, R12 ;  /* 0x000000000c0872ca */ /* 0x000fe200000e0000 */
[----:B------:R-:W-:Y:S01]  /*f520*/  VIADD R3, R3, 0x1 ;  /* 0x0000000103037836 */ /* 0x000fe20000000000 */
[----:B------:R-:W-:Y:S01]  /*f530*/  R2UR UR12, R6 ;  /* 0x00000000060c72ca */ /* 0x000fe200000e0000 */
[----:B------:R-:W-:Y:S01]  /*f540*/  UIADD3.X UR31, URZ, UR27, URZ, UP1, !UPT ;  /* 0x0000001b3f1f7290 */ /* 0x000fe20008ffe43f */
[----:B------:R-:W-:Y:S01]  /*f550*/  R2UR UR21, R9 ;  /* 0x00000000091572ca */ /* 0x000fe200000e0000 */
[----:B------:R-:W-:Y:S01]  /*f560*/  UMOV UR22, 0x30000 ;  /* 0x0003000000167882 */ /* 0x000fe20000000000 */
[----:B------:R-:W-:Y:S01]  /*f570*/  ISETP.GT.AND P1, PT, R15, 0x1, PT ;  /* 0x000000010f00780c */ /* 0x000fe20003f24270 */
[----:B------:R-:W-:Y:S01]  /*f580*/  UMOV UR16, 0x0 ;  /* 0x0000000000107882 */ /* 0x000fe20000000000 */
[----:B------:R-:W-:Y:S01]  /*f590*/  UMOV UR17, 0x10000000 ;  /* 0x1000000000117882 */ /* 0x000fe20000000000 */
[----:B------:R-:W-:Y:S01]  /*f5a0*/  ISETP.NE.AND P0, PT, R3, 0x5, PT ;  /* 0x000000050300780c */ /* 0x000fe20003f05270 */
[----:B------:R-:W-:Y:S01]  /*f5b0*/  VIADD R14, R14, 0x20 ;  /* 0x000000200e0e7836 */ /* 0x000fe20000000000 */
[----:B------:R-:W-:-:S02]  /*f5c0*/  UIADD3 UR7, UR7, 0x100, URZ ;  /* 0x0000010007077890 */ /* 0x000fc4000fffe03f */
[----:B------:R-:W-:Y:S01]  /*f5d0*/  UIADD3 UR19, UR8, 0x5100, URZ ;  /* 0x0000510008137890 */ /* 0x000fe2000fffe03f */
[----:B------:R-:W-:Y:S02]  /*f5e0*/  SEL R5, RZ, 0x1, P0 ;  /* 0x00000001ff057807 */ /* 0x000fe40000000000 */
[----:B------:R-:W-:Y:S02]  /*f5f0*/  SEL R3, R3, RZ, P0 ;  /* 0x000000ff03037207 */ /* 0x000fe40000000000 */
[----:B------:R-:W-:Y:S01]  /*f600*/  UMOV UR8, UR7 ;  /* 0x0000000700087c82 */ /* 0x000fe20008000000 */
[----:B------:R-:W-:Y:S01]  /*f610*/  LOP3.LUT R2, R2, R5, RZ, 0x3c, !PT ;  /* 0x0000000502027212 */ /* 0x000fe200078e3cff */
[----:B------:R0:W-:Y:S02]  /*f620*/  UTMALDG.3D.MULTICAST [UR8], [UR14], UR22, desc[UR16] ;  /* 0x000010080e0073b4 */ /* 0x0001e40008011816 */
[----:B0-----:R-:W-:Y:S01]  /*f630*/  UMOV UR8, UR19 ;  /* 0x0000001300087c82 */ /* 0x001fe20008000000 */
[----:B------:R-:W-:-:S02]  /*f640*/  UMOV UR11, UR21 ;  /* 0x00000015000b7c82 */ /* 0x000fc40008000000 */
[----:B------:R0:W-:Y:S02]  /*f650*/  UTMALDG.3D [UR8], [UR30], desc[UR16] ;  /* 0x000010081e0075b4 */ /* 0x0001e40008011000 */
[----:B0-----:R-:W-:Y:S05]  /*f660*/  @P1 BRA `(.L_x_309) ;  /* 0xfffffffc00381947 */ /* 0x001fea000383ffff */
.L_x_306:
[----:B------:R-:W-:Y:S05]  /*f670*/  BSYNC B1 ;  /* 0x0000000000017941 */ /* 0x000fea0003800000 */
.L_x_305:
[----:B------:R-:W2:Y:S01]  /*f680*/  LDL.LU R17, [R1+0x7c] ;  /* 0x00007c0001117983 */ /* 0x000ea20000300800 */
[----:B------:R-:W-:Y:S01]  /*f690*/  LOP3.LUT P1, RZ, R10, 0xff, RZ, 0xc0, !PT ;  /* 0x000000ff0aff7812 */ /* 0x000fe2000782c0ff */
[----:B------:R-:W-:Y:S01]  /*f6a0*/  VIADD R4, R11, UR20 ;  /* 0x000000140b047c36 */ /* 0x000fe20008000000 */
[----:B------:R-:W-:Y:S01]  /*f6b0*/  ULDC.64 UR8, c[0x0][0x650] ;  /* 0x0001940000087ab9 */ /* 0x000fe20000000a00 */
[----:B------:R-:W3:Y:S01]  /*f6c0*/  LDL.LU R16, [R1+0x80] ;  /* 0x0000800001107983 */ /* 0x000ee20000300800 */
[----:B------:R-:W-:Y:S01]  /*f6d0*/  IMAD.U32 R6, RZ, RZ, UR20 ;  /* 0x00000014ff067e24 */ /* 0x000fe2000f8e00ff */
[----:B------:R-:W-:Y:S01]  /*f6e0*/  UISETP.GE.U32.AND UP0, UPT, UR20, 0x5, UPT ;  /* 0x000000051400788c */ /* 0x000fe2000bf06070 */
[----:B------:R-:W-:Y:S01]  /*f6f0*/  ISETP.GT.U32.AND P0, PT, R4, 0x4, PT ;  /* 0x000000040400780c */ /* 0x000fe20003f04070 */
[----:B------:R-:W-:Y:S01]  /*f700*/  BSSY B1, `(.L_x_310) ;  /* 0x000006e000017945 */ /* 0x000fe20003800000 */
[----:B------:R-:W-:Y:S01]  /*f710*/  IMAD.MOV.U32 R7, RZ, RZ, -0x1 ;  /* 0xffffffffff077424 */ /* 0x000fe200078e00ff */
[----:B------:R-:W-:-:S02]  /*f720*/  PRMT R10, RZ, 0x7610, R10 ;  /* 0x00007610ff0a7816 */ /* 0x000fc4000000000a */
[----:B------:R-:W-:Y:S01]  /*f730*/  ISETP.LT.U32.AND P0, PT, R6, 0x5, P0 ;  /* 0x000000050600780c */ /* 0x000fe20000701070 */
[----:B------:R-:W-:Y:S01]  /*f740*/  IMAD.MOV.U32 R6, RZ, RZ, -0x1 ;  /* 0xffffffffff067424 */ /* 0x000fe200078e00ff */
[----:B------:R-:W0:Y:S01]  /*f750*/  @P1 S2R R0, SR_CgaCtaId ;  /* 0x0000000000001919 */ /* 0x000e220000008800 */
[----:B------:R-:W-:Y:S02]  /*f760*/  @P1 MOV R3, 0x400 ;  /* 0x0000040000031802 */ /* 0x000fe40000000f00 */
[----:B------:R-:W-:Y:S02]  /*f770*/  PLOP3.LUT P2, PT, PT, PT, UP0, 0x80, 0x0 ;  /* 0x000000000000781c */ /* 0x000fe40003f4f008 */
[----:B0-----:R-:W-:Y:S01]  /*f780*/  @P1 LEA R5, R0, R3, 0x18 ;  /* 0x0000000300051211 */ /* 0x001fe200078ec0ff */
[----:B------:R-:W-:-:S03]  /*f790*/  IMAD.WIDE.U32 R2, R4, -0x33333333, RZ ;  /* 0xcccccccd04027825 */ /* 0x000fc600078e00ff */
[----:B------:R0:W-:Y:S01]  /*f7a0*/  @P1 SYNCS.ARRIVE.TRANS64.A1T0 RZ, [R5+URZ+0x68], RZ ;  /* 0x000068ff05ff19a7 */ /* 0x0001e2000810003f */
[----:B------:R-:W-:Y:S02]  /*f7b0*/  PRMT R2, RZ, 0x7610, R2 ;  /* 0x00007610ff027816 */ /* 0x000fe40000000002 */
[----:B0-----:R-:W-:Y:S02]  /*f7c0*/  SHF.R.U32.HI R5, RZ, 0x2, R3 ;  /* 0x00000002ff057819 */ /* 0x001fe40000011603 */
[----:B------:R-:W-:-:S03]  /*f7d0*/  SEL R3, RZ, 0x1, !P0 ;  /* 0x00000001ff037807 */ /* 0x000fc60004000000 */
[----:B------:R-:W-:Y:S01]  /*f7e0*/  IMAD R11, R5, -0x5, R4 ;  /* 0xfffffffb050b7824 */ /* 0x000fe200078e0204 */
[----:B------:R-:W-:-:S04]  /*f7f0*/  LOP3.LUT R8, R8, R3, RZ, 0x3c, !PT ;  /* 0x0000000308087212 */ /* 0x000fc800078e3cff */
[----:B------:R-:W-:Y:S01]  /*f800*/  @P2 LOP3.LUT R8, R8, 0x1, R5, 0x78, !PT ;  /* 0x0000000108082812 */ /* 0x000fe200078e7805 */
[----:B------:R-:W-:Y:S01]  /*f810*/  IMAD.MOV.U32 R5, RZ, RZ, -0x1 ;  /* 0xffffffffff057424 */ /* 0x000fe200078e00ff */
[----:B---3--:R-:W-:-:S04]  /*f820*/  IADD3 R16, P1, R16, UR24, RZ ;  /* 0x0000001810107c10 */ /* 0x008fc8000ff3e0ff */
[----:B--2---:R-:W-:Y:S01]  /*f830*/  IADD3.X R17, R17, UR18, RZ, P1, !PT ;  /* 0x0000001211117c10 */ /* 0x004fe20008ffe4ff */
[----:B------:R0:W-:Y:S01]  /*f840*/  STL [R1+0x80], R16 ;  /* 0x0000801001007387 */ /* 0x0001e20000100800 */
[----:B------:R-:W-:-:S03]  /*f850*/  ISETP.GE.U32.AND P0, PT, R16, UR8, PT ;  /* 0x0000000810007c0c */ /* 0x000fc6000bf06070 */
[----:B------:R0:W-:Y:S01]  /*f860*/  STL [R1+0x7c], R17 ;  /* 0x00007c1101007387 */ /* 0x0001e20000100800 */
[----:B------:R-:W-:-:S13]  /*f870*/  ISETP.GE.U32.AND.EX P0, PT, R17, UR9, PT, P0 ;  /* 0x0000000911007c0c */ /* 0x000fda000bf06100 */
[----:B0-----:R-:W-:Y:S05]  /*f880*/  @P0 BRA `(.L_x_311) ;  /* 0x0000000400540947 */ /* 0x001fea0003800000 */
[----:B------:R-:W-:Y:S01]  /*f890*/  ULDC.64 UR8, c[0x0][0x628] ;  /* 0x00018a0000087ab9 */ /* 0x000fe20000000a00 */
[----:B------:R-:W0:Y:S01]  /*f8a0*/  S2R R12, SR_CTAID.X ;  /* 0x00000000000c7919 */ /* 0x000e220000002500 */
[----:B------:R-:W-:Y:S01]  /*f8b0*/  ISETP.NE.U32.AND P0, PT, RZ, UR8, PT ;  /* 0x00000008ff007c0c */ /* 0x000fe2000bf05070 */
[----:B------:R-:W-:Y:S01]  /*f8c0*/  ULDC UR10, c[0x0][0x630] ;  /* 0x00018c00000a7ab9 */ /* 0x000fe20000000800 */
[----:B------:R-:W-:Y:S01]  /*f8d0*/  IMAD.MOV.U32 R2, RZ, RZ, R16 ;  /* 0x000000ffff027224 */ /* 0x000fe200078e0010 */
[----:B------:R-:W1:Y:S01]  /*f8e0*/  S2R R9, SR_CTAID.Y ;  /* 0x0000000000097919 */ /* 0x000e620000002600 */
[----:B------:R-:W-:Y:S01]  /*f8f0*/  ISETP.NE.AND.EX P0, PT, RZ, UR9, PT, P0 ;  /* 0x00000009ff007c0c */ /* 0x000fe2000bf05300 */
[----:B------:R-:W-:-:S12]  /*f900*/  IMAD.MOV.U32 R3, RZ, RZ, R17 ;  /* 0x000000ffff037224 */ /* 0x000fd800078e0011 */
[----:B------:R-:W-:Y:S05]  /*f910*/  @!P0 BRA `(.L_x_312) ;  /* 0x0000000000288947 */ /* 0x000fea0003800000 */
[----:B------:R-:W-:Y:S02]  /*f920*/  ULDC UR7, c[0x0][0x634] ;  /* 0x00018d0000077ab9 */ /* 0x000fe40000000800 */
[----:B------:R-:W-:-:S05]  /*f930*/  IADD3 R7, P0, R16, UR7, RZ ;  /* 0x0000000710077c10 */ /* 0x000fca000ff1e0ff */
[----:B------:R-:W-:-:S04]  /*f940*/  IMAD.X R13, RZ, RZ, R17, P0 ;  /* 0x000000ffff0d7224 */ /* 0x000fc800000e0611 */
[----:B------:R-:W-:-:S04]  /*f950*/  IMAD.WIDE.U32 R4, R13, UR8, RZ ;  /* 0x000000080d047c25 */ /* 0x000fc8000f8e00ff */
[----:B------:R-:W-:-:S04]  /*f960*/  IMAD.WIDE.U32 R4, P0, R7, UR9, R4 ;  /* 0x0000000907047c25 */ /* 0x000fc8000f800004 */
[----:B------:R-:W-:-:S04]  /*f970*/  IMAD.WIDE.U32 R6, R7, UR8, RZ ;  /* 0x0000000807067c25 */ /* 0x000fc8000f8e00ff */
[----:B------:R-:W-:Y:S01]  /*f980*/  IMAD.X R3, RZ, RZ, RZ, P0 ;  /* 0x000000ffff037224 */ /* 0x000fe200000e06ff */
[----:B------:R-:W-:Y:S01]  /*f990*/  IADD3 RZ, P0, R7, R4, RZ ;  /* 0x0000000407ff7210 */ /* 0x000fe20007f1e0ff */
[----:B------:R-:W-:-:S04]  /*f9a0*/  IMAD.MOV.U32 R2, RZ, RZ, R5 ;  /* 0x000000ffff027224 */ /* 0x000fc800078e0005 */
[----:B------:R-:W-:-:S08]  /*f9b0*/  IMAD.WIDE.U32.X R2, R13, UR9, R2, P0 ;  /* 0x000000090d027c25 */ /* 0x000fd000080e0402 */
.L_x_312:
[--C-:B------:R-:W-:Y:S01]  /*f9c0*/  SHF.R.U64 R6, R2, UR10, R3.reuse ;  /* 0x0000000a02067c19 */ /* 0x100fe20008001203 */
[----:B------:R-:W-:Y:S01]  /*f9d0*/  ULDC.64 UR8, c[0x0][0x620] ;  /* 0x0001880000087ab9 */ /* 0x000fe20000000a00 */
[----:B------:R-:W-:Y:S01]  /*f9e0*/  SHF.R.U32.HI R2, RZ, UR10, R3 ;  /* 0x0000000aff027c19 */ /* 0x000fe20008011603 */
[----:B------:R-:W-:Y:S01]  /*f9f0*/  IMAD.MOV.U32 R3, RZ, RZ, R17 ;  /* 0x000000ffff037224 */ /* 0x000fe200078e0011 */
[----:B------:R-:W-:Y:S01]  /*fa00*/  IADD3 R5, P0, RZ, -R6, RZ ;  /* 0x80000006ff057210 */ /* 0x000fe20007f1e0ff */
[----:B------:R-:W-:Y:S01]  /*fa10*/  ULDC UR7, c[0x0][0x150] ;  /* 0x0000540000077ab9 */ /* 0x000fe20000000800 */
[----:B0-----:R-:W-:Y:S01]  /*fa20*/  I2FP.F32.U32 R7, R12 ;  /* 0x0000000c00077245 */ /* 0x001fe20000201000 */
[----:B------:R-:W0:Y:S01]  /*fa30*/  LDC R19, c[0x0][0x144] ;  /* 0x00005100ff137b82 */ /* 0x000e220000000800 */
[----:B------:R-:W-:Y:S01]  /*fa40*/  ULDC.64 UR10, c[0x0][0x640] ;  /* 0x00019000000a7ab9 */ /* 0x000fe20000000a00 */
[----:B------:R-:W-:Y:S01]  /*fa50*/  IMAD.X R2, RZ, RZ, ~R2, P0 ;  /* 0x000000ffff027224 */ /* 0x000fe200000e0e02 */
[----:B------:R-:W-:-:S03]  /*fa60*/  ISETP.NE.U32.AND P0, PT, RZ, UR10, PT ;  /* 0x0000000aff007c0c */ /* 0x000fc6000bf05070 */
[----:B------:R-:W-:Y:S01]  /*fa70*/  IMAD R4, R2, UR8, RZ ;  /* 0x0000000802047c24 */ /* 0x000fe2000f8e02ff */
[----:B------:R-:W-:Y:S01]  /*fa80*/  ISETP.NE.AND.EX P0, PT, RZ, UR11, PT, P0 ;  /* 0x0000000bff007c0c */ /* 0x000fe2000bf05300 */
[----:B------:R-:W-:Y:S01]  /*fa90*/  IMAD.MOV.U32 R2, RZ, RZ, R16 ;  /* 0x000000ffff027224 */ /* 0x000fe200078e0010 */
[----:B------:R-:W2:Y:S03]  /*faa0*/  LDC R14, c[0x0][0x148] ;  /* 0x00005200ff0e7b82 */ /* 0x000ea60000000800 */
[----:B------:R-:W-:Y:S01]  /*fab0*/  IMAD.WIDE.U32 R2, R5, UR8, R2 ;  /* 0x0000000805027c25 */ /* 0x000fe2000f8e0002 */
[----:B------:R-:W-:-:S03]  /*fac0*/  ULDC UR8, c[0x0][0x154] ;  /* 0x0000550000087ab9 */ /* 0x000fc60000000800 */
[----:B------:R-:W-:Y:S02]  /*fad0*/  IMAD R5, R5, UR9, R4 ;  /* 0x0000000905057c24 */ /* 0x000fe4000f8e0204 */
[----:B------:R-:W-:Y:S01]  /*fae0*/  FMUL R4, R7, UR7 ;  /* 0x0000000707047c20 */ /* 0x000fe20008400000 */
[----:B------:R-:W-:Y:S01]  /*faf0*/  ULDC UR7, c[0x0][0x618] ;  /* 0x0001860000077ab9 */ /* 0x000fe20000000800 */
[----:B------:R-:W-:Y:S01]  /*fb00*/  ULDC UR9, c[0x0][0x608] ;  /* 0x0001820000097ab9 */ /* 0x000fe20000000800 */
[----:B------:R-:W-:-:S03]  /*fb10*/  IMAD.IADD R3, R3, 0x1, R5 ;  /* 0x0000000103037824 */ /* 0x000fc600078e0205 */
[----:B------:R-:W3:Y:S02]  /*fb20*/  F2I.U32.TRUNC.NTZ R4, R4 ;  /* 0x0000000400047305 */ /* 0x000ee4000020f000 */
[----:B------:R-:W-:Y:S02]  /*fb30*/  SHF.R.U64 R7, R2, UR7, R3 ;  /* 0x0000000702077c19 */ /* 0x000fe40008001203 */
[----:B-1----:R-:W-:-:S05]  /*fb40*/  I2FP.F32.U32 R2, R9 ;  /* 0x0000000900027245 */ /* 0x002fca0000201000 */
[----:B------:R-:W-:Y:S01]  /*fb50*/  FMUL R5, R2, UR8 ;  /* 0x0000000802057c20 */ /* 0x000fe20008400000 */
[----:B------:R-:W-:Y:S01]  /*fb60*/  SHF.R.U32.HI R2, RZ, UR7, R3 ;  /* 0x00000007ff027c19 */ /* 0x000fe20008011603 */
[----:B------:R-:W-:Y:S02]  /*fb70*/  ULDC UR7, c[0x0][0x658] ;  /* 0x0001960000077ab9 */ /* 0x000fe40000000800 */
[----:B------:R1:W4:Y:S01]  /*fb80*/  F2I.U32.TRUNC.NTZ R16, R5 ;  /* 0x0000000500107305 */ /* 0x000322000020f000 */
[----:B------:R-:W-:Y:S01]  /*fb90*/  SHF.R.U64 R15, R7, UR9, R2 ;  /* 0x00000009070f7c19 */ /* 0x000fe20008001202 */
[----:B---3--:R-:W-:Y:S01]  /*fba0*/  IMAD.MOV R4, RZ, RZ, -R4 ;  /* 0x000000ffff047224 */ /* 0x008fe200078e0a04 */
[----:B------:R-:W-:-:S03]  /*fbb0*/  SHF.R.U32.HI R2, RZ, UR9, R2 ;  /* 0x00000009ff027c19 */ /* 0x000fc60008011602 */
[----:B0-----:R-:W-:Y:S01]  /*fbc0*/  IMAD R12, R19, R4, R12 ;  /* 0x00000004130c7224 */ /* 0x001fe200078e020c */
[--C-:B------:R-:W-:Y:S02]  /*fbd0*/  SHF.R.U64 R13, R15, UR7, R2.reuse ;  /* 0x000000070f0d7c19 */ /* 0x100fe40008001202 */
[----:B------:R-:W-:-:S03]  /*fbe0*/  SHF.R.U32.HI R17, RZ, UR7, R2 ;  /* 0x00000007ff117c19 */ /* 0x000fc60008011602 */
[----:B------:R-:W-:Y:S02]  /*fbf0*/  IMAD.MOV.U32 R2, RZ, RZ, R13 ;  /* 0x000000ffff027224 */ /* 0x000fe400078e000d */
[----:B------:R-:W-:Y:S01]  /*fc00*/  IMAD.MOV.U32 R3, RZ, RZ, R17 ;  /* 0x000000ffff037224 */ /* 0x000fe200078e0011 */
[----:B-12-4-:R-:W-:Y:S06]  /*fc10*/  @!P0 BRA `(.L_x_313) ;  /* 0x0000000000288947 */ /* 0x016fec0003800000 */
[----:B------:R-:W-:Y:S02]  /*fc20*/  ULDC UR7, c[0x0][0x64c] ;  /* 0x0001930000077ab9 */ /* 0x000fe40000000800 */
[----:B------:R-:W-:-:S05]  /*fc30*/  IADD3 R3, P0, R13, UR7, RZ ;  /* 0x000000070d037c10 */ /* 0x000fca000ff1e0ff */
[----:B------:R-:W-:-:S04]  /*fc40*/  IMAD.X R17, RZ, RZ, R17, P0 ;  /* 0x000000ffff117224 */ /* 0x000fc800000e0611 */
[----:B------:R-:W-:-:S04]  /*fc50*/  IMAD.WIDE.U32 R4, R17, UR10, RZ ;  /* 0x0000000a11047c25 */ /* 0x000fc8000f8e00ff */
[----:B------:R-:W-:-:S04]  /*fc60*/  IMAD.WIDE.U32 R4, P0, R3, UR11, R4 ;  /* 0x0000000b03047c25 */ /* 0x000fc8000f800004 */
[----:B------:R-:W-:-:S04]  /*fc70*/  IMAD.WIDE.U32 R2, R3, UR10, RZ ;  /* 0x0000000a03027c25 */ /* 0x000fc8000f8e00ff */
[----:B------:R-:W-:Y:S01]  /*fc80*/  IMAD.MOV.U32 R2, RZ, RZ, R5 ;  /* 0x000000ffff027224 */ /* 0x000fe200078e0005 */
[----:B------:R-:W-:Y:S01]  /*fc90*/  IADD3 RZ, P1, R3, R4, RZ ;  /* 0x0000000403ff7210 */ /* 0x000fe20007f3e0ff */
[----:B------:R-:W-:-:S04]  /*fca0*/  IMAD.X R3, RZ, RZ, RZ, P0 ;  /* 0x000000ffff037224 */ /* 0x000fc800000e06ff */
[----:B------:R-:W-:-:S08]  /*fcb0*/  IMAD.WIDE.U32.X R2, R17, UR11, R2, P1 ;  /* 0x0000000b11027c25 */ /* 0x000fd000088e0402 */
.L_x_313:
[----:B------:R-:W-:Y:S01]  /*fcc0*/  ULDC UR7, c[0x0][0x648] ;  /* 0x0001920000077ab9 */ /* 0x000fe20000000800 */
[----:B------:R-:W-:Y:S01]  /*fcd0*/  LOP3.LUT R15, R15, UR6, RZ, 0xc0, !PT ;  /* 0x000000060f0f7c12 */ /* 0x000fe2000f8ec0ff */
[----:B------:R-:W-:Y:S01]  /*fce0*/  IMAD.MOV R16, RZ, RZ, -R16 ;  /* 0x000000ffff107224 */ /* 0x000fe200078e0a10 */
[----:B------:R-:W-:Y:S01]  /*fcf0*/  SHF.R.U64 R2, R2, UR7, R3 ;  /* 0x0000000702027c19 */ /* 0x000fe20008001203 */
[----:B------:R-:W-:Y:S01]  /*fd00*/  ULDC UR7, c[0x0][0x638] ;  /* 0x00018e0000077ab9 */ /* 0x000fe20000000800 */
[----:B------:R-:W-:Y:S01]  /*fd10*/  ULDC UR8, c[0x0][0x610] ;  /* 0x0001840000087ab9 */ /* 0x000fe20000000800 */
[----:B------:R-:W-:Y:S02]  /*fd20*/  @P3 IMAD R12, R14, R16, R9 ;  /* 0x000000100e0c3224 */ /* 0x000fe400078e0209 */
[----:B------:R-:W-:Y:S02]  /*fd30*/  IMAD.MOV R4, RZ, RZ, -R2 ;  /* 0x000000ffff047224 */ /* 0x000fe400078e0a02 */
[----:B------:R-:W-:Y:S01]  /*fd40*/  IMAD R5, R2, UR5, R15 ;  /* 0x0000000502057c24 */ /* 0x000fe2000f8e020f */
[----:B------:R-:W-:Y:S01]  /*fd50*/  LOP3.LUT R2, R7, UR4, RZ, 0xc0, !PT ;  /* 0x0000000407027c12 */ /* 0x000fe2000f8ec0ff */
[----:B------:R-:W-:Y:S01]  /*fd60*/  IMAD R13, R4, UR7, R13 ;  /* 0x00000007040d7c24 */ /* 0x000fe2000f8e020d */
[----:B------:R-:W-:Y:S01]  /*fd70*/  ULDC UR7, c[0x0][0x600] ;  /* 0x0001800000077ab9 */ /* 0x000fe20000000800 */
[----:B------:R-:W-:-:S02]  /*fd80*/  IMAD R5, R5, UR8, R12 ;  /* 0x0000000805057c24 */ /* 0x000fc4000f8e020c */
[----:B------:R-:W-:Y:S02]  /*fd90*/  IMAD R4, R13, UR7, R2 ;  /* 0x000000070d047c24 */ /* 0x000fe4000f8e0202 */
[----:B------:R-:W-:-:S03]  /*fda0*/  IMAD.MOV.U32 R3, RZ, RZ, 0x1 ;  /* 0x00000001ff037424 */ /* 0x000fc600078e00ff */
[----:B------:R-:W-:Y:S02]  /*fdb0*/  SEL R7, R4, R5, !P3 ;  /* 0x0000000504077207 */ /* 0x000fe40005800000 */
[----:B------:R-:W-:Y:S02]  /*fdc0*/  PRMT R2, R3, 0x7610, R2 ;  /* 0x0000761003027816 */ /* 0x000fe40000000002 */
[----:B------:R-:W-:-:S07]  /*fdd0*/  SEL R5, R5, R4, !P3 ;  /* 0x0000000405057207 */ /* 0x000fce0005800000 */
.L_x_311:
[----:B------:R-:W-:Y:S05]  /*fde0*/  BSYNC B1 ;  /* 0x0000000000017941 */ /* 0x000fea0003800000 */
.L_x_310:
[----:B------:R-:W-:-:S13]  /*fdf0*/  LOP3.LUT P0, RZ, R2, 0xff, RZ, 0xc0, !PT ;  /* 0x000000ff02ff7812 */ /* 0x000fda000780c0ff */
[----:B------:R-:W-:Y:S05]  /*fe00*/  @P0 BRA `(.L_x_314) ;  /* 0xfffffff400180947 */ /* 0x000fea000383ffff */
[----:B------:R-:W-:Y:S05]  /*fe10*/  BSYNC B0 ;  /* 0x0000000000007941 */ /* 0x000fea0003800000 */
.L_x_303:
[----:B------:R-:W-:-:S03]  /*fe20*/  UMOV UR7, 0xffffffff ;  /* 0xffffffff00077882 */ /* 0x000fc60000000000 */
[----:B------:R-:W-:Y:S05]  /*fe30*/  BRA.DIV UR7, `(.L_x_315) ;  /* 0x00000006074c7947 */ /* 0x000fea000b800000 */
[----:B------:R-:W-:-:S13]  /*fe40*/  ELECT P0, URZ, PT ;  /* 0x00000000003f782f */ /* 0x000fda0003800000 */
.L_x_330:
[----:B------:R-:W-:Y:S04]  /*fe50*/  BSSY B0, `(.L_x_316) ;  /* 0x0000035000007945 */ /* 0x000fe80003800000 */
[----:B------:R-:W-:Y:S05]  /*fe60*/  @!P0 BRA `(.L_x_317) ;  /* 0x0000000000cc8947 */ /* 0x000fea0003800000 */
[----:B------:R-:W-:-:S04]  /*fe70*/  ULOP3.LUT UR7, UR13, 0x2, URZ, 0xfc, !UPT ;  /* 0x000000020d077892 */ /* 0x000fc8000f8efc3f */
[----:B------:R-:W-:-:S06]  /*fe80*/  UISETP.NE.AND UP0, UPT, UR7, 0x3, UPT ;  /* 0x000000030700788c */ /* 0x000fcc000bf05270 */
[----:B------:R-:W-:-:S13]  /*fe90*/  PLOP3.LUT P0, PT, PT, PT, UP0, 0x80, 0x0 ;  /* 0x000000000000781c */ /* 0x000fda0003f0f008 */
[----:B------:R-:W-:Y:S05]  /*fea0*/  @!P0 BRA `(.L_x_318) ;  /* 0x0000000000048947 */ /* 0x000fea0003800000 */
[----:B------:R-:W-:Y:S01]  /*feb0*/  BPT.TRAP 0x1 ;  /* 0x000000040000795c */ /* 0x000fe20000300000 */
.L_x_318:
[----:B------:R-:W0:Y:S01]  /*fec0*/  S2R R3, SR_CgaCtaId ;  /* 0x0000000000037919 */ /* 0x000e220000008800 */
[----:B------:R-:W-:Y:S02]  /*fed0*/  MOV R0, 0x400 ;  /* 0x0000040000007802 */ /* 0x000fe40000000f00 */
[----:B------:R-:W-:Y:S02]  /*fee0*/  SHF.L.U32 R2, R8, 0x1f, RZ ;  /* 0x0000001f08027819 */ /* 0x000fe400000006ff */
[----:B0-----:R-:W-:-:S05]  /*fef0*/  LEA R0, R3, R0, 0x18 ;  /* 0x0000000003007211 */ /* 0x001fca00078ec0ff */
[----:B------:R-:W-:-:S04]  /*ff00*/  VIADD R0, R0, 0x28 ;  /* 0x0000002800007836 */ /* 0x000fc80000000000 */
[C---:B------:R-:W-:Y:S02]  /*ff10*/  IMAD R5, R11.reuse, 0x8, R0 ;  /* 0x000000080b057824 */ /* 0x040fe400078e0200 */
[----:B------:R-:W-:Y:S02]  /*ff20*/  VIADD R11, R11, 0x1 ;  /* 0x000000010b0b7836 */ /* 0x000fe40000000000 */
[----:B------:R-:W0:Y:S03]  /*ff30*/  SYNCS.PHASECHK.TRANS64.TRYWAIT P0, [R5+URZ], R2 ;  /* 0x00000002050075a7 */ /* 0x000e26000800017f */
[----:B------:R-:W-:-:S04]  /*ff40*/  ISETP.NE.AND P1, PT, R11, 0x5, PT ;  /* 0x000000050b00780c */ /* 0x000fc80003f25270 */
[----:B------:R-:W-:Y:S02]  /*ff50*/  SEL R3, RZ, 0x1, P1 ;  /* 0x00000001ff037807 */ /* 0x000fe40000800000 */
[----:B------:R-:W-:Y:S02]  /*ff60*/  SEL R11, R11, RZ, P1 ;  /* 0x000000ff0b0b7207 */ /* 0x000fe40000800000 */
[----:B------:R-:W-:-:S03]  /*ff70*/  LOP3.LUT R8, R8, R3, RZ, 0x3c, !PT ;  /* 0x0000000308087212 */ /* 0x000fc600078e3cff */
[----:B------:R-:W-:Y:S01]  /*ff80*/  IMAD R7, R11, 0x8, R0 ;  /* 0x000000080b077824 */ /* 0x000fe200078e0200 */
[----:B------:R-:W-:Y:S01]  /*ff90*/  SHF.L.U32 R4, R8, 0x1f, RZ ;  /* 0x0000001f08047819 */ /* 0x000fe200000006ff */
[----:B0-----:R-:W-:Y:S06]  /*ffa0*/  @!P0 BRA `(.L_x_319) ;  /* 0x0000000400108947 */ /* 0x001fec0003800000 */
.L_x_331:
[----:B------:R-:W1:Y:S01]  /*ffb0*/  SYNCS.PHASECHK.TRANS64.TRYWAIT P0, [R7+URZ], R4 ;  /* 0x00000004070075a7 */ /* 0x000e62000800017f */
[----:B0-----:R-:W-:-:S05]  /*ffc0*/  VIADD R2, R11, 0x1 ;  /* 0x000000010b027836 */ /* 0x001fca0000000000 */
[----:B------:R-:W-:-:S04]  /*ffd0*/  ISETP.NE.AND P1, PT, R2, 0x5, PT ;  /* 0x000000050200780c */ /* 0x000fc80003f25270 */
[----:B------:R-:W-:Y:S02]  /*ffe0*/  SEL R3, RZ, 0x1, P1 ;  /* 0x00000001ff037807 */ /* 0x000fe40000800000 */
[----:B------:R-:W-:Y:S02]  /*fff0*/  SEL R9, R2, RZ, P1 ;  /* 0x000000ff02097207 */ /* 0x000fe40000800000 */
[----:B------:R-:W-:-:S03]  /*10000*/  LOP3.LUT R8, R8, R3, RZ, 0x3c, !PT ;  /* 0x0000000308087212 */ /* 0x000fc600078e3cff */
[----:B------:R-:W-:Y:S01]  /*10010*/  IMAD R10, R9, 0x8, R0 ;  /* 0x00000008090a7824 */ /* 0x000fe200078e0200 */
[----:B------:R-:W-:Y:S01]  /*10020*/  SHF.L.U32 R5, R8, 0x1f, RZ ;  /* 0x0000001f08057819 */ /* 0x000fe200000006ff */
[----:B-1----:R-:W-:Y:S06]  /*10030*/  @!P0 BRA `(.L_x_320) ;  /* 0x0000000400008947 */ /* 0x002fec0003800000 */
.L_x_332:
[----:B------:R-:W1:Y:S01]  /*10040*/  SYNCS.PHASECHK.TRANS64.TRYWAIT P0, [R10+URZ], R5 ;  /* 0x000000050a0075a7 */ /* 0x000e62000800017f */
[----:B------:R-:W-:-:S05]  /*10050*/  VIADD R2, R9, 0x1 ;  /* 0x0000000109027836 */ /* 0x000fca0000000000 */
[----:B------:R-:W-:-:S04]  /*10060*/  ISETP.NE.AND P1, PT, R2, 0x5, PT ;  /* 0x000000050200780c */ /* 0x000fc80003f25270 */
[----:B------:R-:W-:Y:S02]  /*10070*/  SEL R3, RZ, 0x1, P1 ;  /* 0x00000001ff037807 */ /* 0x000fe40000800000 */
[----:B0-----:R-:W-:Y:S02]  /*10080*/  SEL R7, R2, RZ, P1 ;  /* 0x000000ff02077207 */ /* 0x001fe40000800000 */
[----:B------:R-:W-:-:S03]  /*10090*/  LOP3.LUT R9, R8, R3, RZ, 0x3c, !PT ;  /* 0x0000000308097212 */ /* 0x000fc600078e3cff */
[----:B------:R-:W-:Y:S01]  /*100a0*/  IMAD R11, R7, 0x8, R0 ;  /* 0x00000008070b7824 */ /* 0x000fe200078e0200 */
[----:B------:R-:W-:Y:S01]  /*100b0*/  SHF.L.U32 R6, R9, 0x1f, RZ ;  /* 0x0000001f09067819 */ /* 0x000fe200000006ff */
[----:B-1----:R-:W-:Y:S06]  /*100c0*/  @!P0 BRA `(.L_x_321) ;  /* 0x0000000000f08947 */ /* 0x002fec0003800000 */
.L_x_333:
[----:B------:R-:W1:Y:S01]  /*100d0*/  SYNCS.PHASECHK.TRANS64.TRYWAIT P0, [R11+URZ], R6 ;  /* 0x000000060b0075a7 */ /* 0x000e62000800017f */
[----:B------:R-:W-:-:S05]  /*100e0*/  VIADD R2, R7, 0x1 ;  /* 0x0000000107027836 */ /* 0x000fca0000000000 */
[----:B------:R-:W-:-:S04]  /*100f0*/  ISETP.NE.AND P1, PT, R2, 0x5, PT ;  /* 0x000000050200780c */ /* 0x000fc80003f25270 */
[----:B------:R-:W-:Y:S02]  /*10100*/  SEL R4, RZ, 0x1, P1 ;  /* 0x00000001ff047807 */ /* 0x000fe40000800000 */
[----:B------:R-:W-:Y:S02]  /*10110*/  SEL R3, R2, RZ, P1 ;  /* 0x000000ff02037207 */ /* 0x000fe40000800000 */
[----:B------:R-:W-:Y:S01]  /*10120*/  LOP3.LUT R4, R9, R4, RZ, 0x3c, !PT ;  /* 0x0000000409047212 */ /* 0x000fe200078e3cff */
[----:B-1----:R-:W-:Y:S06]  /*10130*/  @!P0 BRA `(.L_x_322) ;  /* 0x0000000000e88947 */ /* 0x002fec0003800000 */
.L_x_334:
[----:B------:R-:W-:Y:S01]  /*10140*/  IMAD R3, R3, 0x8, R0 ;  /* 0x0000000803037824 */ /* 0x000fe200078e0200 */
[----:B------:R-:W-:-:S07]  /*10150*/  SHF.L.U32 R0, R4, 0x1f, RZ ;  /* 0x0000001f04007819 */ /* 0x000fce00000006ff */
.L_x_323:
[----:B--2---:R2:W3:Y:S02]  /*10160*/  SYNCS.PHASECHK.TRANS64.TRYWAIT P0, [R3+URZ], R0 ;  /* 0x00000000030075a7 */ /* 0x0044e4000800017f */
[----:B---3--:R-:W-:Y:S05]  /*10170*/  @!P0 NANOSLEEP.SYNCS 0x989680 ;  /* 0x009896800000895d */ /* 0x008fea0003900000 */
[----:B------:R-:W3:Y:S02]  /*10180*/  @!P0 SYNCS.PHASECHK.TRANS64 P0, [R3+URZ], R0 ;  /* 0x00000000030085a7 */ /* 0x000ee4000800007f */
[----:B---3--:R-:W-:Y:S05]  /*10190*/  @!P0 BRA `(.L_x_323) ;  /* 0xfffffffc00f08947 */ /* 0x008fea000383ffff */
.L_x_317:
[----:B------:R-:W-:Y:S05]  /*101a0*/  BSYNC B0 ;  /* 0x0000000000007941 */ /* 0x000fea0003800000 */
.L_x_316:
[----:B------:R-:W-:Y:S05]  /*101b0*/  EXIT ;  /* 0x000000000000794d */ /* 0x000fea0003800000 */
.L_x_21:
[----:B-1----:R-:W-:-:S04]  /*101c0*/  IMAD.U32 R3, RZ, RZ, UR6 ;  /* 0x00000006ff037e24 */ /* 0x002fc8000f8e00ff */
[----:B------:R1:W2:Y:S03]  /*101d0*/  SYNCS.PHASECHK.TRANS64.TRYWAIT P1, [R3+URZ], R0 ;  /* 0x00000000030075a7 */ /* 0x0002a6000802017f */
[----:B--2---:R-:W-:Y:S05]  /*101e0*/  @!P1 NANOSLEEP.SYNCS 0x989680 ;  /* 0x009896800000995d */ /* 0x004fea0003900000 */
[----:B------:R-:W2:Y:S02]  /*101f0*/  @!P1 SYNCS.PHASECHK.TRANS64 P1, [R3+URZ], R0 ;  /* 0x00000000030095a7 */ /* 0x000ea4000802007f */
[----:B--2---:R-:W-:Y:S05]  /*10200*/  @!P1 BRA `(.L_x_21) ;  /* 0xfffffffc00ec9947 */ /* 0x004fea000383ffff */
[----:B------:R-:W-:Y:S05]  /*10210*/  BRA `(.L_x_20) ;  /* 0xffffff1800e87947 */ /* 0x000fea000383ffff */
.L_x_27:
[----:B-----5:R1:W-:Y:S02]  /*10220*/  STL [R1+0x8c], R0 ;  /* 0x00008c0001007387 */ /* 0x0203e40000100800 */
[----:B-1----:R-:W-:-:S04]  /*10230*/  IMAD.U32 R0, RZ, RZ, UR9 ;  /* 0x00000009ff007e24 */ /* 0x002fc8000f8e00ff */
[----:B------:R1:W3:Y:S03]  /*10240*/  SYNCS.PHASECHK.TRANS64.TRYWAIT P1, [R0+URZ], R229 ;  /* 0x000000e5000075a7 */ /* 0x0002e6000802017f */
[----:B---3--:R-:W-:Y:S05]  /*10250*/  @!P1 NANOSLEEP.SYNCS 0x989680 ;  /* 0x009896800000995d */ /* 0x008fea0003900000 */
[----:B------:R1:W3:Y:S02]  /*10260*/  @!P1 SYNCS.PHASECHK.TRANS64 P1, [R0+URZ], R229 ;  /* 0x000000e5000095a7 */ /* 0x0002e4000802007f */
[----:B-1----:R1:W5:Y:S02]  /*10270*/  LDL.LU R0, [R1+0x8c] ;  /* 0x00008c0001007983 */ /* 0x0023640000300800 */
[----:B-1-3--:R-:W-:Y:S05]  /*10280*/  @!P1 BRA `(.L_x_27) ;  /* 0xfffffffc00e49947 */ /* 0x00afea000383ffff */
[----:B------:R-:W-:Y:S05]  /*10290*/  BRA `(.L_x_26) ;  /* 0xffffff2c00487947 */ /* 0x000fea000383ffff */
.L_x_304:
[----:B------:R-:W-:Y:S01]  /*102a0*/  BSSY B1, `(.L_x_324) ;  /* 0x0000006000017945 */ /* 0x000fe20003800000 */
[----:B------:R-:W-:-:S07]  /*102b0*/  IMAD.MOV.U32 R2, RZ, RZ, -0x1 ;  /* 0xffffffffff027424 */ /* 0x000fce00078e00ff */
[----:B------:R-:W-:Y:S05]  /*102c0*/  WARPSYNC.COLLECTIVE R2, `(.L_x_325) ;  /* 0x00000000020c7348 */ /* 0x000fea0003c00000 */
[----:B------:R-:W-:Y:S02]  /*102d0*/  ELECT P0, UR62, PT ;  /* 0x00000000003e782f */ /* 0x000fe40003800000 */
[----:B------:R-:W-:Y:S01]  /*102e0*/  MOV R2, UR62 ;  /* 0x0000003e00027c02 */ /* 0x000fe20008000f00 */
[----:B------:R-:W-:Y:S10]  /*102f0*/  ENDCOLLECTIVE ;  /* 0x000000000000791b */ /* 0x000ff40003800000 */
.L_x_325:
[----:B------:R-:W-:Y:S05]  /*10300*/  BSYNC B1 ;  /* 0x0000000000017941 */ /* 0x000fea0003800000 */
.L_x_324:
[----:B------:R-:W-:Y:S05]  /*10310*/  BRA `(.L_x_326) ;  /* 0xffffffec00e07947 */ /* 0x000fea000383ffff */
.L_x_307:
[----:B0-----:R0:W2:Y:S02]  /*10320*/  SYNCS.PHASECHK.TRANS64.TRYWAIT P0, [R13+URZ+0x28], R4 ;  /* 0x000028040d0075a7 */ /* 0x0010a4000800017f */
[----:B--2---:R-:W-:Y:S05]  /*10330*/  @!P0 NANOSLEEP.SYNCS 0x989680 ;  /* 0x009896800000895d */ /* 0x004fea0003900000 */
[----:B------:R-:W2:Y:S02]  /*10340*/  @!P0 SYNCS.PHASECHK.TRANS64 P0, [R13+URZ+0x28], R4 ;  /* 0x000028040d0085a7 */ /* 0x000ea4000800007f */
[----:B--2---:R-:W-:Y:S05]  /*10350*/  @!P0 BRA `(.L_x_307) ;  /* 0xfffffffc00f08947 */ /* 0x004fea000383ffff */
[----:B------:R-:W-:Y:S05]  /*10360*/  BRA `(.L_x_327) ;  /* 0xfffffff000247947 */ /* 0x000fea000383ffff */
.L_x_315:
[----:B------:R-:W-:Y:S01]  /*10370*/  BSSY B0, `(.L_x_328) ;  /* 0x0000006000007945 */ /* 0x000fe20003800000 */
[----:B------:R-:W-:-:S07]  /*10380*/  IMAD.MOV.U32 R2, RZ, RZ, -0x1 ;  /* 0xffffffffff027424 */ /* 0x000fce00078e00ff */
[----:B------:R-:W-:Y:S05]  /*10390*/  WARPSYNC.COLLECTIVE R2, `(.L_x_329) ;  /* 0x00000000020c7348 */ /* 0x000fea0003c00000 */
[----:B------:R-:W-:Y:S02]  /*103a0*/  ELECT P0, UR62, PT ;  /* 0x00000000003e782f */ /* 0x000fe40003800000 */
[----:B------:R-:W-:Y:S01]  /*103b0*/  MOV R2, UR62 ;  /* 0x0000003e00027c02 */ /* 0x000fe20008000f00 */
[----:B------:R-:W-:Y:S10]  /*103c0*/  ENDCOLLECTIVE ;  /* 0x000000000000791b */ /* 0x000ff40003800000 */
.L_x_329:
[----:B------:R-:W-:Y:S05]  /*103d0*/  BSYNC B0 ;  /* 0x0000000000007941 */ /* 0x000fea0003800000 */
.L_x_328:
[----:B------:R-:W-:Y:S05]  /*103e0*/  BRA `(.L_x_330) ;  /* 0xfffffff800987947 */ /* 0x000fea000383ffff */
.L_x_319:
[----:B0-----:R0:W1:Y:S02]  /*103f0*/  SYNCS.PHASECHK.TRANS64.TRYWAIT P0, [R5+URZ], R2 ;  /* 0x00000002050075a7 */ /* 0x001064000800017f */
[----:B-1----:R-:W-:Y:S05]  /*10400*/  @!P0 NANOSLEEP.SYNCS 0x989680 ;  /* 0x009896800000895d */ /* 0x002fea0003900000 */
[----:B------:R-:W1:Y:S02]  /*10410*/  @!P0 SYNCS.PHASECHK.TRANS64 P0, [R5+URZ], R2 ;  /* 0x00000002050085a7 */ /* 0x000e64000800007f */
[----:B-1----:R-:W-:Y:S05]  /*10420*/  @!P0 BRA `(.L_x_319) ;  /* 0xfffffffc00f08947 */ /* 0x002fea000383ffff */
[----:B------:R-:W-:Y:S05]  /*10430*/  BRA `(.L_x_331) ;  /* 0xfffffff800dc7947 */ /* 0x000fea000383ffff */
.L_x_320:
[----:B0-----:R0:W1:Y:S02]  /*10440*/  SYNCS.PHASECHK.TRANS64.TRYWAIT P0, [R7+URZ], R4 ;  /* 0x00000004070075a7 */ /* 0x001064000800017f */
[----:B-1----:R-:W-:Y:S05]  /*10450*/  @!P0 NANOSLEEP.SYNCS 0x989680 ;  /* 0x009896800000895d */ /* 0x002fea0003900000 */
[----:B------:R-:W1:Y:S02]  /*10460*/  @!P0 SYNCS.PHASECHK.TRANS64 P0, [R7+URZ], R4 ;  /* 0x00000004070085a7 */ /* 0x000e64000800007f */
[----:B-1----:R-:W-:Y:S05]  /*10470*/  @!P0 BRA `(.L_x_320) ;  /* 0xfffffffc00f08947 */ /* 0x002fea000383ffff */
[----:B------:R-:W-:Y:S05]  /*10480*/  BRA `(.L_x_332) ;  /* 0xfffffff800ec7947 */ /* 0x000fea000383ffff */
.L_x_321:
[----:B0-----:R0:W1:Y:S02]  /*10490*/  SYNCS.PHASECHK.TRANS64.TRYWAIT P0, [R10+URZ], R5 ;  /* 0x000000050a0075a7 */ /* 0x001064000800017f */
[----:B-1----:R-:W-:Y:S05]  /*104a0*/  @!P0 NANOSLEEP.SYNCS 0x989680 ;  /* 0x009896800000895d */ /* 0x002fea0003900000 */
[----:B------:R-:W1:Y:S02]  /*104b0*/  @!P0 SYNCS.PHASECHK.TRANS64 P0, [R10+URZ], R5 ;  /* 0x000000050a0085a7 */ /* 0x000e64000800007f */
[----:B-1----:R-:W-:Y:S05]  /*104c0*/  @!P0 BRA `(.L_x_321) ;  /* 0xfffffffc00f08947 */ /* 0x002fea000383ffff */
[----:B------:R-:W-:Y:S05]  /*104d0*/  BRA `(.L_x_333) ;  /* 0xfffffff800fc7947 */ /* 0x000fea000383ffff */
.L_x_322:
[----:B-1----:R1:W2:Y:S02]  /*104e0*/  SYNCS.PHASECHK.TRANS64.TRYWAIT P0, [R11+URZ], R6 ;  /* 0x000000060b0075a7 */ /* 0x0022a4000800017f */
[----:B--2---:R-:W-:Y:S05]  /*104f0*/  @!P0 NANOSLEEP.SYNCS 0x989680 ;  /* 0x009896800000895d */ /* 0x004fea0003900000 */
[----:B------:R-:W2:Y:S02]  /*10500*/  @!P0 SYNCS.PHASECHK.TRANS64 P0, [R11+URZ], R6 ;  /* 0x000000060b0085a7 */ /* 0x000ea4000800007f */
[----:B--2---:R-:W-:Y:S05]  /*10510*/  @!P0 BRA `(.L_x_322) ;  /* 0xfffffffc00f08947 */ /* 0x004fea000383ffff */
[----:B------:R-:W-:Y:S05]  /*10520*/  BRA `(.L_x_334) ;  /* 0xfffffffc00047947 */ /* 0x000fea000383ffff */
.L_x_335:
[----:B------:R-:W-:-:S00]  /*10530*/  BRA `(.L_x_335) ;  /* 0xfffffffc00fc7947 */ /* 0x000fc0000383ffff */
[----:B------:R-:W-:-:S00]  /*10540*/  NOP ;  /* 0x0000000000007918 */ /* 0x000fc00000000000 */
        /* <DEDUP_REMOVED lines=11> */
.L_x_336:


//--------------------- .nv.shared._ZN7cutlass13device_kernelINS_4gemm6kernel13GemmUniversalIN4cute5tupleIJiiiiEEENS1_10collective13CollectiveMmaINS1_37MainloopSm90TmaGmmaWarpSpecializedFP8ILi5ENS5_IJNS4_1CILi1EEENSA_ILi2EEESB_EEENS1_35KernelTmaWarpSpecializedCooperativeEEENS5_IJNSA_ILi128EEENSA_ILi256EEENSA_ILi32EEEEEENS_12float_e5m2_tENS5_IJlSB_lEEESK_SL_NS4_8TiledMMAINS4_8MMA_AtomIJNS4_4SM904GMMA31MMA_64x256x32_F32E5M2E5M2_SS_TNILNSP_7ScaleInE1ELSR_1EEEEEENS4_6LayoutINS5_IJSC_SB_SB_EEENS5_IJSB_NSA_ILi0EEESW_EEEEENS5_IJNS4_10UnderscoreESZ_SZ_EEEEENS4_23SM90_TMA_LOAD_MULTICASTENS4_14ComposedLayoutINS4_7SwizzleILi1ELi4ELi3EEENS4_18smem_ptr_flag_bitsILi8EEENSU_INS5_IJNSA_ILi8EEESI_EEENS5_IJSI_SB_EEEEEEEvNS4_8identityENS4_13SM90_TMA_LOADES1C_vS1D_EENS_8epilogue10collective6detail29Sm90TmaWarpSpecializedAdapterINS1H_15DefaultEpilogueISK_SL_SL_NS1G_6thread17LinearCombinationISK_Li1EffLNS1L_9ScaleType4KindE0ELNS_15FloatRoundStyleE2ESK_EENS1_15EpilogueDefaultEEEEEvvEEEEvNT_6ParamsE --------------------------
	.section	.nv.shared._ZN7cutlass13device_kernelINS_4gemm6kernel13GemmUniversalIN4cute5tupleIJiiiiEEENS1_10collective13CollectiveMmaINS1_37MainloopSm90TmaGmmaWarpSpecializedFP8ILi5ENS5_IJNS4_1CILi1EEENSA_ILi2EEESB_EEENS1_35KernelTmaWarpSpecializedCooperativeEEENS5_IJNSA_ILi128EEENSA_ILi256EEENSA_ILi32EEEEEENS_12float_e5m2_tENS5_IJlSB_lEEESK_SL_NS4_8TiledMMAINS4_8MMA_AtomIJNS4_4SM904GMMA31MMA_64x256x32_F32E5M2E5M2_SS_TNILNSP_7ScaleInE1ELSR_1EEEEEENS4_6LayoutINS5_IJSC_SB_SB_EEENS5_IJSB_NSA_ILi0EEESW_EEEEENS5_IJNS4_10UnderscoreESZ_SZ_EEEEENS4_23SM90_TMA_LOAD_MULTICASTENS4_14ComposedLayoutINS4_7SwizzleILi1ELi4ELi3EEENS4_18smem_ptr_flag_bitsILi8EEENSU_INS5_IJNSA_ILi8EEESI_EEENS5_IJSI_SB_EEEEEEEvNS4_8identityENS4_13SM90_TMA_LOADES1C_vS1D_EENS_8epilogue10collective6detail29Sm90TmaWarpSpecializedAdapterINS1H_15DefaultEpilogueISK_SL_SL_NS1G_6thread17LinearCombinationISK_Li1EffLNS1L_9ScaleType4KindE0ELNS_15FloatRoundStyleE2ESK_EENS1_15EpilogueDefaultEEEEEvvEEEEvNT_6ParamsE,"aw",@nobits
	.sectionflags	@""
	.align	16
	.zero		1024


//--------------------- .nv.shared.reserved.0     --------------------------
	.section	.nv.shared.reserved.0,"aw",@nobits
	.weak		__nv_reservedSMEM_offset_0_alias
	.size		__nv_reservedSMEM_offset_0_alias, 0, 0
	.other		__nv_reservedSMEM_offset_0_alias,@"STO_CUDA_RESERVED_SHARED STV_DEFAULT"
__nv_reservedSMEM_offset_0_alias:
	.zero		0


//--------------------- .nv.global                --------------------------
	.section	.nv.global,"aw",@nobits
.nv.global:
	.type		_ZN39_INTERNAL_8f0fea40_4_k_cu_29bca8e9_48794cute1_E,@object
	.size		_ZN39_INTERNAL_8f0fea40_4_k_cu_29bca8e9_48794cute1_E,(_ZN39_INTERNAL_8f0fea40_4_k_cu_29bca8e9_48794cuda3std3__45__cpo6cbeginE - _ZN39_INTERNAL_8f0fea40_4_k_cu_29bca8e9_48794cute1_E)
_ZN39_INTERNAL_8f0fea40_4_k_cu_29bca8e9_48794cute1_E:
	.zero		1
	.type		_ZN39_INTERNAL_8f0fea40_4_k_cu_29bca8e9_48794cuda3std3__45__cpo6cbeginE,@object
	.size		_ZN39_INTERNAL_8f0fea40_4_k_cu_29bca8e9_48794cuda3std3__45__cpo6cbeginE,(_ZN39_INTERNAL_8f0fea40_4_k_cu_29bca8e9_48794cuda3std3__48in_placeE - _ZN39_INTERNAL_8f0fea40_4_k_cu_29bca8e9_48794cuda3std3__45__cpo6cbeginE)
_ZN39_INTERNAL_8f0fea40_4_k_cu_29bca8e9_48794cuda3std3__45__cpo6cbeginE:
	.zero		1
	.type		_ZN39_INTERNAL_8f0fea40_4_k_cu_29bca8e9_48794cuda3std3__48in_placeE,@object
	.size		_ZN39_INTERNAL_8f0fea40_4_k_cu_29bca8e9_48794cuda3std3__48in_placeE,(_ZN39_INTERNAL_8f0fea40_4_k_cu_29bca8e9_48794cuda3std6ranges3__45__cpo9iter_moveE - _ZN39_INTERNAL_8f0fea40_4_k_cu_29bca8e9_48794cuda3std3__48in_placeE)
_ZN39_INTERNAL_8f0fea40_4_k_cu_29bca8e9_48794cuda3std3__48in_placeE:
	.zero		1
	.type		_ZN39_INTERNAL_8f0fea40_4_k_cu_29bca8e9_48794cuda3std6ranges3__45__cpo9iter_moveE,@object
	.size		_ZN39_INTERNAL_8f0fea40_4_k_cu_29bca8e9_48794cuda3std6ranges3__45__cpo9iter_moveE,(_ZN39_INTERNAL_8f0fea40_4_k_cu_29bca8e9_48794cuda3std3__45__cpo5beginE - _ZN39_INTERNAL_8f0fea40_4_k_cu_29bca8e9_48794cuda3std6ranges3__45__cpo9iter_moveE)
_ZN39_INTERNAL_8f0fea40_4_k_cu_29bca8e9_48794cuda3std6ranges3__45__cpo9iter_moveE:
	.zero		1
	.type		_ZN39_INTERNAL_8f0fea40_4_k_cu_29bca8e9_48794cuda3std3__45__cpo5beginE,@object
	.size		_ZN39_INTERNAL_8f0fea40_4_k_cu_29bca8e9_48794cuda3std3__45__cpo5beginE,(_ZN39_INTERNAL_8f0fea40_4_k_cu_29bca8e9_48794cuda3std3__441_GLOBAL__N__8f0fea40_4_k_cu_29bca8e9_48796ignoreE - _ZN39_INTERNAL_8f0fea40_4_k_cu_29bca8e9_48794cuda3std3__45__cpo5beginE)
_ZN39_INTERNAL_8f0fea40_4_k_cu_29bca8e9_48794cuda3std3__45__cpo5beginE:
	.zero		1
	.type		_ZN39_INTERNAL_8f0fea40_4_k_cu_29bca8e9_48794cuda3std3__441_GLOBAL__N__8f0fea40_4_k_cu_29bca8e9_48796ignoreE,@object
	.size		_ZN39_INTERNAL_8f0fea40_4_k_cu_29bca8e9_48794cuda3std3__441_GLOBAL__N__8f0fea40_4_k_cu_29bca8e9_48796ignoreE,(_ZN39_INTERNAL_8f0fea40_4_k_cu_29bca8e9_48794cute7productE - _ZN39_INTERNAL_8f0fea40_4_k_cu_29bca8e9_48794cuda3std3__441_GLOBAL__N__8f0fea40_4_k_cu_29bca8e9_48796ignoreE)
_ZN39_INTERNAL_8f0fea40_4_k_cu_29bca8e9_48794cuda3std3__441_GLOBAL__N__8f0fea40_4_k_cu_29bca8e9_48796ignoreE:
	.zero		1
	.type		_ZN39_INTERNAL_8f0fea40_4_k_cu_29bca8e9_48794cute7productE,@object
	.size		_ZN39_INTERNAL_8f0fea40_4_k_cu_29bca8e9_48794cute7productE,(_ZN39_INTERNAL_8f0fea40_4_k_cu_29bca8e9_48794cuda3std3__45__cpo3endE - _ZN39_INTERNAL_8f0fea40_4_k_cu_29bca8e9_48794cute7productE)
_ZN39_INTERNAL_8f0fea40_4_k_cu_29bca8e9_48794cute7productE:
	.zero		1
	.type		_ZN39_INTERNAL_8f0fea40_4_k_cu_29bca8e9_48794cuda3std3__45__cpo3endE,@object
	.size		_ZN39_INTERNAL_8f0fea40_4_k_cu_29bca8e9_48794cuda3std3__45__cpo3endE,(_ZN39_INTERNAL_8f0fea40_4_k_cu_29bca8e9_48794cuda3std3__419piecewise_constructE - _ZN39_INTERNAL_8f0fea40_4_k_cu_29bca8e9_48794cuda3std3__45__cpo3endE)
_ZN39_INTERNAL_8f0fea40_4_k_cu_29bca8e9_48794cuda3std3__45__cpo3endE:
	.zero		1
	.type		_ZN39_INTERNAL_8f0fea40_4_k_cu_29bca8e9_48794cuda3std3__419piecewise_constructE,@object
	.size		_ZN39_INTERNAL_8f0fea40_4_k_cu_29bca8e9_48794cuda3std3__419piecewise_constructE,(_ZN39_INTERNAL_8f0fea40_4_k_cu_29bca8e9_48794cuda3std3__45__cpo4cendE - _ZN39_INTERNAL_8f0fea40_4_k_cu_29bca8e9_48794cuda3std3__419piecewise_constructE)
_ZN39_INTERNAL_8f0fea40_4_k_cu_29bca8e9_48794cuda3std3__419piecewise_constructE:
	.zero		1
	.type		_ZN39_INTERNAL_8f0fea40_4_k_cu_29bca8e9_48794cuda3std3__45__cpo4cendE,@object
	.size		_ZN39_INTERNAL_8f0fea40_4_k_cu_29bca8e9_48794cuda3std3__45__cpo4cendE,(_ZN39_INTERNAL_8f0fea40_4_k_cu_29bca8e9_48794cuda3std6ranges3__45__cpo4swapE - _ZN39_INTERNAL_8f0fea40_4_k_cu_29bca8e9_48794cuda3std3__45__cpo4cendE)
_ZN39_INTERNAL_8f0fea40_4_k_cu_29bca8e9_48794cuda3std3__45__cpo4cendE:
	.zero		1
	.type		_ZN39_INTERNAL_8f0fea40_4_k_cu_29bca8e9_48794cuda3std6ranges3__45__cpo4swapE,@object
	.size		_ZN39_INTERNAL_8f0fea40_4_k_cu_29bca8e9_48794cuda3std6ranges3__45__cpo4swapE,(.L_7 - _ZN39_INTERNAL_8f0fea40_4_k_cu_29bca8e9_48794cuda3std6ranges3__45__cpo4swapE)
_ZN39_INTERNAL_8f0fea40_4_k_cu_29bca8e9_48794cuda3std6ranges3__45__cpo4swapE:
	.zero		1
.L_7:


//--------------------- .nv.constant0._ZN7cutlass13device_kernelINS_4gemm6kernel13GemmUniversalIN4cute5tupleIJiiiiEEENS1_10collective13CollectiveMmaINS1_37MainloopSm90TmaGmmaWarpSpecializedFP8ILi5ENS5_IJNS4_1CILi1EEENSA_ILi2EEESB_EEENS1_35KernelTmaWarpSpecializedCooperativeEEENS5_IJNSA_ILi128EEENSA_ILi256EEENSA_ILi32EEEEEENS_12float_e5m2_tENS5_IJlSB_lEEESK_SL_NS4_8TiledMMAINS4_8MMA_AtomIJNS4_4SM904GMMA31MMA_64x256x32_F32E5M2E5M2_SS_TNILNSP_7ScaleInE1ELSR_1EEEEEENS4_6LayoutINS5_IJSC_SB_SB_EEENS5_IJSB_NSA_ILi0EEESW_EEEEENS5_IJNS4_10UnderscoreESZ_SZ_EEEEENS4_23SM90_TMA_LOAD_MULTICASTENS4_14ComposedLayoutINS4_7SwizzleILi1ELi4ELi3EEENS4_18smem_ptr_flag_bitsILi8EEENSU_INS5_IJNSA_ILi8EEESI_EEENS5_IJSI_SB_EEEEEEEvNS4_8identityENS4_13SM90_TMA_LOADES1C_vS1D_EENS_8epilogue10collective6detail29Sm90TmaWarpSpecializedAdapterINS1H_15DefaultEpilogueISK_SL_SL_NS1G_6thread17LinearCombinationISK_Li1EffLNS1L_9ScaleType4KindE0ELNS_15FloatRoundStyleE2ESK_EENS1_15EpilogueDefaultEEEEEvvEEEEvNT_6ParamsE --------------------------
	.section	.nv.constant0._ZN7cutlass13device_kernelINS_4gemm6kernel13GemmUniversalIN4cute5tupleIJiiiiEEENS1_10collective13CollectiveMmaINS1_37MainloopSm90TmaGmmaWarpSpecializedFP8ILi5ENS5_IJNS4_1CILi1EEENSA_ILi2EEESB_EEENS1_35KernelTmaWarpSpecializedCooperativeEEENS5_IJNSA_ILi128EEENSA_ILi256EEENSA_ILi32EEEEEENS_12float_e5m2_tENS5_IJlSB_lEEESK_SL_NS4_8TiledMMAINS4_8MMA_AtomIJNS4_4SM904GMMA31MMA_64x256x32_F32E5M2E5M2_SS_TNILNSP_7ScaleInE1ELSR_1EEEEEENS4_6LayoutINS5_IJSC_SB_SB_EEENS5_IJSB_NSA_ILi0EEESW_EEEEENS5_IJNS4_10UnderscoreESZ_SZ_EEEEENS4_23SM90_TMA_LOAD_MULTICASTENS4_14ComposedLayoutINS4_7SwizzleILi1ELi4ELi3EEENS4_18smem_ptr_flag_bitsILi8EEENSU_INS5_IJNSA_ILi8EEESI_EEENS5_IJSI_SB_EEEEEEEvNS4_8identityENS4_13SM90_TMA_LOADES1C_vS1D_EENS_8epilogue10collective6detail29Sm90TmaWarpSpecializedAdapterINS1H_15DefaultEpilogueISK_SL_SL_NS1G_6thread17LinearCombinationISK_Li1EffLNS1L_9ScaleType4KindE0ELNS_15FloatRoundStyleE2ESK_EENS1_15EpilogueDefaultEEEEEvvEEEEvNT_6ParamsE,"a",@progbits
	.sectionflags	@""
	.align	4
.nv.constant0._ZN7cutlass13device_kernelINS_4gemm6kernel13GemmUniversalIN4cute5tupleIJiiiiEEENS1_10collective13CollectiveMmaINS1_37MainloopSm90TmaGmmaWarpSpecializedFP8ILi5ENS5_IJNS4_1CILi1EEENSA_ILi2EEESB_EEENS1_35KernelTmaWarpSpecializedCooperativeEEENS5_IJNSA_ILi128EEENSA_ILi256EEENSA_ILi32EEEEEENS_12float_e5m2_tENS5_IJlSB_lEEESK_SL_NS4_8TiledMMAINS4_8MMA_AtomIJNS4_4SM904GMMA31MMA_64x256x32_F32E5M2E5M2_SS_TNILNSP_7ScaleInE1ELSR_1EEEEEENS4_6LayoutINS5_IJSC_SB_SB_EEENS5_IJSB_NSA_ILi0EEESW_EEEEENS5_IJNS4_10UnderscoreESZ_SZ_EEEEENS4_23SM90_TMA_LOAD_MULTICASTENS4_14ComposedLayoutINS4_7SwizzleILi1ELi4ELi3EEENS4_18smem_ptr_flag_bitsILi8EEENSU_INS5_IJNSA_ILi8EEESI_EEENS5_IJSI_SB_EEEEEEEvNS4_8identityENS4_13SM90_TMA_LOADES1C_vS1D_EENS_8epilogue10collective6detail29Sm90TmaWarpSpecializedAdapterINS1H_15DefaultEpilogueISK_SL_SL_NS1G_6thread17LinearCombinationISK_Li1EffLNS1L_9ScaleType4KindE0ELNS_15FloatRoundStyleE2ESK_EENS1_15EpilogueDefaultEEEEEvvEEEEvNT_6ParamsE:
	.zero		1664


//--------------------- SYMBOLS --------------------------

	.type		.nv.reservedSmem.offset0,@object
	.size		.nv.reservedSmem.offset0,0x4
